//
// Generated by NVIDIA NVVM Compiler
//
// Compiler Build ID: CL-36424714
// Cuda compilation tools, release 13.0, V13.0.88
// Based on NVVM 20.0.0
//

.version 9.0
.target sm_100
.address_size 64

	// .globl	dualPD_kernel
.func  (.param .b64 func_retval0) __internal_accurate_pow
(
	.param .b64 __internal_accurate_pow_param_0
)
;

.visible .entry dualPD_kernel(
	.param .u64 .ptr .align 1 dualPD_kernel_param_0,
	.param .u64 .ptr .align 1 dualPD_kernel_param_1,
	.param .u64 .ptr .align 1 dualPD_kernel_param_2,
	.param .f32 dualPD_kernel_param_3,
	.param .u32 dualPD_kernel_param_4,
	.param .u32 dualPD_kernel_param_5
)
{
	.reg .pred 	%p<6>;
	.reg .b32 	%r<21>;
	.reg .b32 	%f<17>;
	.reg .b64 	%rd<20>;

	ld.param.u64 	%rd5, [dualPD_kernel_param_0];
	ld.param.u64 	%rd4, [dualPD_kernel_param_1];
	ld.param.u64 	%rd6, [dualPD_kernel_param_2];
	ld.param.f32 	%f1, [dualPD_kernel_param_3];
	ld.param.u32 	%r5, [dualPD_kernel_param_4];
	ld.param.u32 	%r7, [dualPD_kernel_param_5];
	cvta.to.global.u64 	%rd1, %rd6;
	cvta.to.global.u64 	%rd2, %rd5;
	mov.u32 	%r8, %ctaid.x;
	mov.u32 	%r9, %ntid.x;
	mov.u32 	%r10, %tid.x;
	mad.lo.s32 	%r1, %r8, %r9, %r10;
	mov.u32 	%r11, %ctaid.y;
	mov.u32 	%r12, %ntid.y;
	mov.u32 	%r13, %tid.y;
	mad.lo.s32 	%r14, %r11, %r12, %r13;
	mul.lo.s32 	%r3, %r5, %r14;
	add.s32 	%r4, %r3, %r1;
	setp.ge.s32 	%p1, %r1, %r5;
	setp.ge.s32 	%p2, %r14, %r7;
	or.pred  	%p3, %p1, %p2;
	@%p3 bra 	$L__BB0_4;
	cvta.to.global.u64 	%rd7, %rd4;
	add.s32 	%r15, %r5, -1;
	setp.eq.s32 	%p4, %r1, %r15;
	selp.b32 	%r16, -1, 1, %p4;
	add.s32 	%r17, %r4, %r16;
	mul.wide.s32 	%rd8, %r17, 4;
	add.s64 	%rd9, %rd2, %rd8;
	ld.global.f32 	%f2, [%rd9];
	mul.wide.s32 	%rd10, %r4, 4;
	add.s64 	%rd3, %rd2, %rd10;
	ld.global.f32 	%f3, [%rd3];
	sub.f32 	%f4, %f2, %f3;
	add.s64 	%rd11, %rd7, %rd10;
	ld.global.f32 	%f5, [%rd11];
	fma.rn.f32 	%f6, %f1, %f4, %f5;
	st.global.f32 	[%rd11], %f6;
	add.s32 	%r18, %r7, -1;
	setp.ne.s32 	%p5, %r14, %r18;
	@%p5 bra 	$L__BB0_3;
	sub.s32 	%r19, %r3, %r5;
	add.s32 	%r20, %r19, %r1;
	mul.wide.s32 	%rd16, %r20, 4;
	add.s64 	%rd17, %rd2, %rd16;
	ld.global.f32 	%f12, [%rd17];
	ld.global.f32 	%f13, [%rd3];
	sub.f32 	%f14, %f12, %f13;
	add.s64 	%rd19, %rd1, %rd10;
	ld.global.f32 	%f15, [%rd19];
	fma.rn.f32 	%f16, %f1, %f14, %f15;
	st.global.f32 	[%rd19], %f16;
	bra.uni 	$L__BB0_4;
$L__BB0_3:
	mul.wide.s32 	%rd12, %r5, 4;
	add.s64 	%rd13, %rd3, %rd12;
	ld.global.f32 	%f7, [%rd13];
	ld.global.f32 	%f8, [%rd3];
	sub.f32 	%f9, %f7, %f8;
	add.s64 	%rd15, %rd1, %rd10;
	ld.global.f32 	%f10, [%rd15];
	fma.rn.f32 	%f11, %f1, %f9, %f10;
	st.global.f32 	[%rd15], %f11;
$L__BB0_4:
	ret;

}
	// .globl	Proj_funcPD2D_iso_kernel
.visible .entry Proj_funcPD2D_iso_kernel(
	.param .u64 .ptr .align 1 Proj_funcPD2D_iso_kernel_param_0,
	.param .u64 .ptr .align 1 Proj_funcPD2D_iso_kernel_param_1,
	.param .u32 Proj_funcPD2D_iso_kernel_param_2,
	.param .u32 Proj_funcPD2D_iso_kernel_param_3,
	.param .u32 Proj_funcPD2D_iso_kernel_param_4
)
{
	.reg .pred 	%p<31>;
	.reg .b32 	%r<48>;
	.reg .b32 	%f<8>;
	.reg .b64 	%rd<9>;
	.reg .b64 	%fd<37>;

	ld.param.u64 	%rd3, [Proj_funcPD2D_iso_kernel_param_0];
	ld.param.u64 	%rd4, [Proj_funcPD2D_iso_kernel_param_1];
	ld.param.u32 	%r6, [Proj_funcPD2D_iso_kernel_param_2];
	ld.param.u32 	%r7, [Proj_funcPD2D_iso_kernel_param_3];
	mov.u32 	%r9, %ctaid.x;
	mov.u32 	%r10, %ntid.x;
	mov.u32 	%r11, %tid.x;
	mad.lo.s32 	%r12, %r9, %r10, %r11;
	mov.u32 	%r13, %ctaid.y;
	mov.u32 	%r14, %ntid.y;
	mov.u32 	%r15, %tid.y;
	mad.lo.s32 	%r16, %r13, %r14, %r15;
	mad.lo.s32 	%r1, %r6, %r16, %r12;
	setp.ge.s32 	%p1, %r12, %r6;
	setp.ge.s32 	%p2, %r16, %r7;
	or.pred  	%p3, %p1, %p2;
	@%p3 bra 	$L__BB1_17;
	cvta.to.global.u64 	%rd5, %rd3;
	mul.wide.s32 	%rd6, %r1, 4;
	add.s64 	%rd1, %rd5, %rd6;
	ld.global.f32 	%f1, [%rd1];
	cvt.f64.f32 	%fd1, %f1;
	{
	.reg .b32 %temp; 
	mov.b64 	{%temp, %r2}, %fd1;
	}
	mov.f64 	%fd17, 0d4000000000000000;
	{
	.reg .b32 %temp; 
	mov.b64 	{%temp, %r18}, %fd17;
	}
	and.b32  	%r4, %r18, 2146435072;
	setp.eq.s32 	%p4, %r4, 1062207488;
	abs.f64 	%fd2, %fd1;
	{ // callseq 0, 0
	.param .b64 param0;
	st.param.f64 	[param0], %fd2;
	.param .b64 retval0;
	call.uni (retval0), 
	__internal_accurate_pow, 
	(
	param0
	);
	ld.param.f64 	%fd18, [retval0];
	} // callseq 0
	setp.lt.s32 	%p5, %r2, 0;
	neg.f64 	%fd20, %fd18;
	selp.f64 	%fd21, %fd20, %fd18, %p4;
	selp.f64 	%fd34, %fd21, %fd18, %p5;
	setp.neu.f32 	%p6, %f1, 0f00000000;
	@%p6 bra 	$L__BB1_3;
	setp.eq.s32 	%p7, %r4, 1062207488;
	selp.b32 	%r19, %r2, 0, %p7;
	setp.lt.s32 	%p8, %r18, 0;
	or.b32  	%r20, %r19, 2146435072;
	selp.b32 	%r21, %r20, %r19, %p8;
	mov.b32 	%r22, 0;
	mov.b64 	%fd34, {%r22, %r21};
$L__BB1_3:
	add.f64 	%fd22, %fd1, 0d4000000000000000;
	{
	.reg .b32 %temp; 
	mov.b64 	{%temp, %r23}, %fd22;
	}
	and.b32  	%r24, %r23, 2146435072;
	setp.ne.s32 	%p9, %r24, 2146435072;
	@%p9 bra 	$L__BB1_8;
	setp.num.f32 	%p10, %f1, %f1;
	@%p10 bra 	$L__BB1_6;
	mov.f64 	%fd23, 0d4000000000000000;
	add.rn.f64 	%fd34, %fd1, %fd23;
	bra.uni 	$L__BB1_8;
$L__BB1_6:
	setp.neu.f64 	%p11, %fd2, 0d7FF0000000000000;
	@%p11 bra 	$L__BB1_8;
	setp.lt.s32 	%p12, %r2, 0;
	setp.eq.s32 	%p13, %r4, 1062207488;
	setp.lt.s32 	%p14, %r18, 0;
	selp.b32 	%r26, 0, 2146435072, %p14;
	and.b32  	%r27, %r18, 2147483647;
	setp.ne.s32 	%p15, %r27, 1071644672;
	or.b32  	%r28, %r26, -2147483648;
	selp.b32 	%r29, %r28, %r26, %p15;
	selp.b32 	%r30, %r29, %r26, %p13;
	selp.b32 	%r31, %r30, %r26, %p12;
	mov.b32 	%r32, 0;
	mov.b64 	%fd34, {%r32, %r31};
$L__BB1_8:
	setp.eq.s32 	%p16, %r4, 1062207488;
	cvta.to.global.u64 	%rd7, %rd4;
	add.s64 	%rd2, %rd7, %rd6;
	ld.global.f32 	%f2, [%rd2];
	cvt.f64.f32 	%fd9, %f2;
	{
	.reg .b32 %temp; 
	mov.b64 	{%temp, %r5}, %fd9;
	}
	abs.f64 	%fd10, %fd9;
	{ // callseq 1, 0
	.param .b64 param0;
	st.param.f64 	[param0], %fd10;
	.param .b64 retval0;
	call.uni (retval0), 
	__internal_accurate_pow, 
	(
	param0
	);
	ld.param.f64 	%fd24, [retval0];
	} // callseq 1
	setp.lt.s32 	%p17, %r5, 0;
	neg.f64 	%fd26, %fd24;
	selp.f64 	%fd27, %fd26, %fd24, %p16;
	selp.f64 	%fd36, %fd27, %fd24, %p17;
	setp.neu.f32 	%p18, %f2, 0f00000000;
	@%p18 bra 	$L__BB1_10;
	setp.eq.s32 	%p19, %r4, 1062207488;
	selp.b32 	%r34, %r5, 0, %p19;
	setp.lt.s32 	%p20, %r18, 0;
	or.b32  	%r35, %r34, 2146435072;
	selp.b32 	%r36, %r35, %r34, %p20;
	mov.b32 	%r37, 0;
	mov.b64 	%fd36, {%r37, %r36};
$L__BB1_10:
	add.f64 	%fd28, %fd9, 0d4000000000000000;
	{
	.reg .b32 %temp; 
	mov.b64 	{%temp, %r38}, %fd28;
	}
	and.b32  	%r39, %r38, 2146435072;
	setp.ne.s32 	%p21, %r39, 2146435072;
	@%p21 bra 	$L__BB1_15;
	setp.num.f32 	%p22, %f2, %f2;
	@%p22 bra 	$L__BB1_13;
	mov.f64 	%fd29, 0d4000000000000000;
	add.rn.f64 	%fd36, %fd9, %fd29;
	bra.uni 	$L__BB1_15;
$L__BB1_13:
	setp.neu.f64 	%p23, %fd10, 0d7FF0000000000000;
	@%p23 bra 	$L__BB1_15;
	setp.lt.s32 	%p24, %r5, 0;
	setp.eq.s32 	%p25, %r4, 1062207488;
	setp.lt.s32 	%p26, %r18, 0;
	selp.b32 	%r41, 0, 2146435072, %p26;
	and.b32  	%r42, %r18, 2147483647;
	setp.ne.s32 	%p27, %r42, 1071644672;
	or.b32  	%r43, %r41, -2147483648;
	selp.b32 	%r44, %r43, %r41, %p27;
	selp.b32 	%r45, %r44, %r41, %p25;
	selp.b32 	%r46, %r45, %r41, %p24;
	mov.b32 	%r47, 0;
	mov.b64 	%fd36, {%r47, %r46};
$L__BB1_15:
	setp.eq.f32 	%p28, %f2, 0f3F800000;
	selp.f64 	%fd30, 0d3FF0000000000000, %fd36, %p28;
	setp.eq.f32 	%p29, %f1, 0f3F800000;
	selp.f64 	%fd31, 0d3FF0000000000000, %fd34, %p29;
	add.f64 	%fd32, %fd31, %fd30;
	cvt.rn.f32.f64 	%f3, %fd32;
	setp.leu.f32 	%p30, %f3, 0f3F800000;
	@%p30 bra 	$L__BB1_17;
	sqrt.rn.f32 	%f4, %f3;
	div.rn.f32 	%f5, %f1, %f4;
	st.global.f32 	[%rd1], %f5;
	ld.global.f32 	%f6, [%rd2];
	div.rn.f32 	%f7, %f6, %f4;
	st.global.f32 	[%rd2], %f7;
$L__BB1_17:
	ret;

}
	// .globl	Proj_funcPD2D_aniso_kernel
.visible .entry Proj_funcPD2D_aniso_kernel(
	.param .u64 .ptr .align 1 Proj_funcPD2D_aniso_kernel_param_0,
	.param .u64 .ptr .align 1 Proj_funcPD2D_aniso_kernel_param_1,
	.param .u32 Proj_funcPD2D_aniso_kernel_param_2,
	.param .u32 Proj_funcPD2D_aniso_kernel_param_3,
	.param .u32 Proj_funcPD2D_aniso_kernel_param_4
)
{
	.reg .pred 	%p<6>;
	.reg .b32 	%r<14>;
	.reg .b32 	%f<10>;
	.reg .b64 	%rd<8>;

	ld.param.u64 	%rd1, [Proj_funcPD2D_aniso_kernel_param_0];
	ld.param.u64 	%rd2, [Proj_funcPD2D_aniso_kernel_param_1];
	ld.param.u32 	%r2, [Proj_funcPD2D_aniso_kernel_param_2];
	ld.param.u32 	%r3, [Proj_funcPD2D_aniso_kernel_param_3];
	mov.u32 	%r5, %ctaid.x;
	mov.u32 	%r6, %ntid.x;
	mov.u32 	%r7, %tid.x;
	mad.lo.s32 	%r8, %r5, %r6, %r7;
	mov.u32 	%r9, %ctaid.y;
	mov.u32 	%r10, %ntid.y;
	mov.u32 	%r11, %tid.y;
	mad.lo.s32 	%r12, %r9, %r10, %r11;
	mad.lo.s32 	%r1, %r2, %r12, %r8;
	setp.ge.s32 	%p1, %r8, %r2;
	setp.ge.s32 	%p2, %r12, %r3;
	or.pred  	%p3, %p1, %p2;
	@%p3 bra 	$L__BB2_2;
	cvta.to.global.u64 	%rd3, %rd1;
	cvta.to.global.u64 	%rd4, %rd2;
	mul.wide.s32 	%rd5, %r1, 4;
	add.s64 	%rd6, %rd3, %rd5;
	ld.global.f32 	%f1, [%rd6];
	abs.f32 	%f2, %f1;
	add.s64 	%rd7, %rd4, %rd5;
	ld.global.f32 	%f3, [%rd7];
	abs.f32 	%f4, %f3;
	setp.lt.f32 	%p4, %f2, 0f3F800000;
	selp.f32 	%f5, 0f3F800000, %f2, %p4;
	setp.lt.f32 	%p5, %f4, 0f3F800000;
	selp.f32 	%f6, 0f3F800000, %f4, %p5;
	div.rn.f32 	%f7, %f1, %f5;
	st.global.f32 	[%rd6], %f7;
	ld.global.f32 	%f8, [%rd7];
	div.rn.f32 	%f9, %f8, %f6;
	st.global.f32 	[%rd7], %f9;
$L__BB2_2:
	ret;

}
	// .globl	DivProj2D_kernel
.visible .entry DivProj2D_kernel(
	.param .u64 .ptr .align 1 DivProj2D_kernel_param_0,
	.param .u64 .ptr .align 1 DivProj2D_kernel_param_1,
	.param .u64 .ptr .align 1 DivProj2D_kernel_param_2,
	.param .u64 .ptr .align 1 DivProj2D_kernel_param_3,
	.param .f32 DivProj2D_kernel_param_4,
	.param .f32 DivProj2D_kernel_param_5,
	.param .u32 DivProj2D_kernel_param_6,
	.param .u32 DivProj2D_kernel_param_7
)
{
	.reg .pred 	%p<6>;
	.reg .b32 	%r<17>;
	.reg .b32 	%f<26>;
	.reg .b64 	%rd<27>;
	.reg .b64 	%fd<5>;

	ld.param.u64 	%rd3, [DivProj2D_kernel_param_0];
	ld.param.u64 	%rd4, [DivProj2D_kernel_param_1];
	ld.param.u64 	%rd5, [DivProj2D_kernel_param_2];
	ld.param.u64 	%rd6, [DivProj2D_kernel_param_3];
	ld.param.f32 	%f7, [DivProj2D_kernel_param_4];
	ld.param.f32 	%f8, [DivProj2D_kernel_param_5];
	ld.param.u32 	%r5, [DivProj2D_kernel_param_6];
	ld.param.u32 	%r6, [DivProj2D_kernel_param_7];
	cvta.to.global.u64 	%rd1, %rd6;
	cvta.to.global.u64 	%rd2, %rd5;
	mov.u32 	%r8, %ctaid.x;
	mov.u32 	%r9, %ntid.x;
	mov.u32 	%r10, %tid.x;
	mad.lo.s32 	%r1, %r8, %r9, %r10;
	mov.u32 	%r11, %ctaid.y;
	mov.u32 	%r12, %ntid.y;
	mov.u32 	%r13, %tid.y;
	mad.lo.s32 	%r14, %r11, %r12, %r13;
	mul.lo.s32 	%r3, %r5, %r14;
	add.s32 	%r4, %r3, %r1;
	setp.ge.s32 	%p1, %r1, %r5;
	setp.ge.s32 	%p2, %r14, %r6;
	or.pred  	%p3, %p1, %p2;
	@%p3 bra 	$L__BB3_8;
	setp.ne.s32 	%p4, %r1, 0;
	@%p4 bra 	$L__BB3_3;
	mul.wide.s32 	%rd14, %r4, 4;
	add.s64 	%rd15, %rd2, %rd14;
	ld.global.f32 	%f12, [%rd15];
	neg.f32 	%f24, %f12;
	bra.uni 	$L__BB3_4;
$L__BB3_3:
	mul.wide.s32 	%rd7, %r4, 4;
	add.s64 	%rd8, %rd2, %rd7;
	ld.global.f32 	%f9, [%rd8];
	cvt.s64.s32 	%rd9, %r3;
	cvt.s64.s32 	%rd10, %r1;
	add.s64 	%rd11, %rd10, %rd9;
	shl.b64 	%rd12, %rd11, 2;
	add.s64 	%rd13, %rd2, %rd12;
	ld.global.f32 	%f10, [%rd13+-4];
	sub.f32 	%f11, %f9, %f10;
	neg.f32 	%f24, %f11;
$L__BB3_4:
	setp.ne.s32 	%p5, %r14, 0;
	@%p5 bra 	$L__BB3_6;
	mul.wide.s32 	%rd20, %r4, 4;
	add.s64 	%rd21, %rd1, %rd20;
	ld.global.f32 	%f16, [%rd21];
	neg.f32 	%f25, %f16;
	bra.uni 	$L__BB3_7;
$L__BB3_6:
	mul.wide.s32 	%rd16, %r4, 4;
	add.s64 	%rd17, %rd1, %rd16;
	ld.global.f32 	%f13, [%rd17];
	sub.s32 	%r15, %r3, %r5;
	add.s32 	%r16, %r15, %r1;
	mul.wide.s32 	%rd18, %r16, 4;
	add.s64 	%rd19, %rd1, %rd18;
	ld.global.f32 	%f14, [%rd19];
	sub.f32 	%f15, %f13, %f14;
	neg.f32 	%f25, %f15;
$L__BB3_7:
	add.f32 	%f17, %f24, %f25;
	cvta.to.global.u64 	%rd22, %rd3;
	mul.wide.s32 	%rd23, %r4, 4;
	add.s64 	%rd24, %rd22, %rd23;
	ld.global.f32 	%f18, [%rd24];
	mul.f32 	%f19, %f8, %f17;
	sub.f32 	%f20, %f18, %f19;
	cvta.to.global.u64 	%rd25, %rd4;
	add.s64 	%rd26, %rd25, %rd23;
	ld.global.f32 	%f21, [%rd26];
	fma.rn.f32 	%f22, %f7, %f21, %f20;
	cvt.f64.f32 	%fd1, %f22;
	cvt.f64.f32 	%fd2, %f7;
	add.f64 	%fd3, %fd2, 0d3FF0000000000000;
	div.rn.f64 	%fd4, %fd1, %fd3;
	cvt.rn.f32.f64 	%f23, %fd4;
	st.global.f32 	[%rd24], %f23;
$L__BB3_8:
	ret;

}
	// .globl	PDnonneg2D_kernel
.visible .entry PDnonneg2D_kernel(
	.param .u64 .ptr .align 1 PDnonneg2D_kernel_param_0,
	.param .u32 PDnonneg2D_kernel_param_1,
	.param .u32 PDnonneg2D_kernel_param_2,
	.param .u32 PDnonneg2D_kernel_param_3
)
{
	.reg .pred 	%p<3>;
	.reg .b32 	%r<13>;
	.reg .b32 	%f<2>;
	.reg .b64 	%rd<5>;

	ld.param.u64 	%rd2, [PDnonneg2D_kernel_param_0];
	ld.param.u32 	%r2, [PDnonneg2D_kernel_param_1];
	ld.param.u32 	%r3, [PDnonneg2D_kernel_param_3];
	mov.u32 	%r4, %ntid.x;
	mov.u32 	%r5, %ctaid.x;
	mov.u32 	%r6, %tid.x;
	mad.lo.s32 	%r7, %r4, %r5, %r6;
	mov.u32 	%r8, %ntid.y;
	mov.u32 	%r9, %ctaid.y;
	mov.u32 	%r10, %tid.y;
	mad.lo.s32 	%r11, %r8, %r9, %r10;
	mad.lo.s32 	%r1, %r2, %r11, %r7;
	setp.ge.s32 	%p1, %r1, %r3;
	@%p1 bra 	$L__BB4_3;
	cvta.to.global.u64 	%rd3, %rd2;
	mul.wide.s32 	%rd4, %r1, 4;
	add.s64 	%rd1, %rd3, %rd4;
	ld.global.f32 	%f1, [%rd1];
	setp.geu.f32 	%p2, %f1, 0f00000000;
	@%p2 bra 	$L__BB4_3;
	mov.b32 	%r12, 0;
	st.global.u32 	[%rd1], %r12;
$L__BB4_3:
	ret;

}
	// .globl	dualPD3D_kernel
.visible .entry dualPD3D_kernel(
	.param .u64 .ptr .align 1 dualPD3D_kernel_param_0,
	.param .u64 .ptr .align 1 dualPD3D_kernel_param_1,
	.param .u64 .ptr .align 1 dualPD3D_kernel_param_2,
	.param .u64 .ptr .align 1 dualPD3D_kernel_param_3,
	.param .f32 dualPD3D_kernel_param_4,
	.param .u32 dualPD3D_kernel_param_5,
	.param .u32 dualPD3D_kernel_param_6,
	.param .u32 dualPD3D_kernel_param_7
)
{
	.reg .pred 	%p<9>;
	.reg .b32 	%r<34>;
	.reg .b32 	%f<22>;
	.reg .b64 	%rd<25>;

	ld.param.u64 	%rd6, [dualPD3D_kernel_param_0];
	ld.param.u64 	%rd4, [dualPD3D_kernel_param_1];
	ld.param.u64 	%rd5, [dualPD3D_kernel_param_2];
	ld.param.u64 	%rd7, [dualPD3D_kernel_param_3];
	ld.param.f32 	%f1, [dualPD3D_kernel_param_4];
	ld.param.u32 	%r10, [dualPD3D_kernel_param_5];
	ld.param.u32 	%r13, [dualPD3D_kernel_param_6];
	ld.param.u32 	%r12, [dualPD3D_kernel_param_7];
	cvta.to.global.u64 	%rd1, %rd7;
	cvta.to.global.u64 	%rd2, %rd6;
	mov.u32 	%r14, %ntid.x;
	mov.u32 	%r15, %ctaid.x;
	mov.u32 	%r16, %tid.x;
	mad.lo.s32 	%r1, %r14, %r15, %r16;
	mov.u32 	%r17, %ntid.y;
	mov.u32 	%r18, %ctaid.y;
	mov.u32 	%r19, %tid.y;
	mad.lo.s32 	%r20, %r17, %r18, %r19;
	mov.u32 	%r21, %ntid.z;
	mov.u32 	%r22, %ctaid.z;
	mov.u32 	%r23, %tid.z;
	mad.lo.s32 	%r3, %r21, %r22, %r23;
	mul.lo.s32 	%r4, %r13, %r10;
	mul.lo.s32 	%r5, %r4, %r3;
	add.s32 	%r6, %r5, %r1;
	mul.lo.s32 	%r7, %r10, %r20;
	add.s32 	%r8, %r6, %r7;
	setp.ge.s32 	%p1, %r1, %r10;
	setp.ge.s32 	%p2, %r20, %r13;
	or.pred  	%p3, %p1, %p2;
	setp.ge.s32 	%p4, %r3, %r12;
	or.pred  	%p5, %p3, %p4;
	@%p5 bra 	$L__BB5_4;
	cvta.to.global.u64 	%rd8, %rd4;
	cvta.to.global.u64 	%rd9, %rd5;
	add.s32 	%r24, %r10, -1;
	setp.eq.s32 	%p6, %r1, %r24;
	selp.b32 	%r25, -1, 1, %p6;
	add.s32 	%r9, %r7, %r1;
	add.s32 	%r26, %r8, %r25;
	mul.wide.s32 	%rd10, %r26, 4;
	add.s64 	%rd11, %rd2, %rd10;
	ld.global.f32 	%f2, [%rd11];
	mul.wide.s32 	%rd12, %r8, 4;
	add.s64 	%rd3, %rd2, %rd12;
	ld.global.f32 	%f3, [%rd3];
	sub.f32 	%f4, %f2, %f3;
	add.s64 	%rd13, %rd8, %rd12;
	ld.global.f32 	%f5, [%rd13];
	fma.rn.f32 	%f6, %f1, %f4, %f5;
	st.global.f32 	[%rd13], %f6;
	add.s32 	%r27, %r13, -1;
	setp.eq.s32 	%p7, %r20, %r27;
	selp.b32 	%r28, -1, 1, %p7;
	add.s32 	%r29, %r28, %r20;
	mad.lo.s32 	%r30, %r29, %r10, %r6;
	mul.wide.s32 	%rd14, %r30, 4;
	add.s64 	%rd15, %rd2, %rd14;
	ld.global.f32 	%f7, [%rd15];
	ld.global.f32 	%f8, [%rd3];
	sub.f32 	%f9, %f7, %f8;
	add.s64 	%rd16, %rd9, %rd12;
	ld.global.f32 	%f10, [%rd16];
	fma.rn.f32 	%f11, %f1, %f9, %f10;
	st.global.f32 	[%rd16], %f11;
	add.s32 	%r31, %r12, -1;
	setp.ne.s32 	%p8, %r3, %r31;
	@%p8 bra 	$L__BB5_3;
	sub.s32 	%r32, %r5, %r4;
	add.s32 	%r33, %r9, %r32;
	mul.wide.s32 	%rd21, %r33, 4;
	add.s64 	%rd22, %rd2, %rd21;
	ld.global.f32 	%f17, [%rd22];
	ld.global.f32 	%f18, [%rd3];
	sub.f32 	%f19, %f17, %f18;
	add.s64 	%rd24, %rd1, %rd12;
	ld.global.f32 	%f20, [%rd24];
	fma.rn.f32 	%f21, %f1, %f19, %f20;
	st.global.f32 	[%rd24], %f21;
	bra.uni 	$L__BB5_4;
$L__BB5_3:
	mul.wide.s32 	%rd17, %r4, 4;
	add.s64 	%rd18, %rd3, %rd17;
	ld.global.f32 	%f12, [%rd18];
	ld.global.f32 	%f13, [%rd3];
	sub.f32 	%f14, %f12, %f13;
	add.s64 	%rd20, %rd1, %rd12;
	ld.global.f32 	%f15, [%rd20];
	fma.rn.f32 	%f16, %f1, %f14, %f15;
	st.global.f32 	[%rd20], %f16;
$L__BB5_4:
	ret;

}
	// .globl	Proj_funcPD3D_iso_kernel
.visible .entry Proj_funcPD3D_iso_kernel(
	.param .u64 .ptr .align 1 Proj_funcPD3D_iso_kernel_param_0,
	.param .u64 .ptr .align 1 Proj_funcPD3D_iso_kernel_param_1,
	.param .u64 .ptr .align 1 Proj_funcPD3D_iso_kernel_param_2,
	.param .u32 Proj_funcPD3D_iso_kernel_param_3,
	.param .u32 Proj_funcPD3D_iso_kernel_param_4,
	.param .u32 Proj_funcPD3D_iso_kernel_param_5,
	.param .u32 Proj_funcPD3D_iso_kernel_param_6
)
{
	.reg .pred 	%p<46>;
	.reg .b32 	%r<70>;
	.reg .b32 	%f<12>;
	.reg .b64 	%rd<13>;
	.reg .b64 	%fd<55>;

	ld.param.u64 	%rd4, [Proj_funcPD3D_iso_kernel_param_0];
	ld.param.u64 	%rd5, [Proj_funcPD3D_iso_kernel_param_1];
	ld.param.u64 	%rd6, [Proj_funcPD3D_iso_kernel_param_2];
	ld.param.u32 	%r7, [Proj_funcPD3D_iso_kernel_param_3];
	ld.param.u32 	%r8, [Proj_funcPD3D_iso_kernel_param_4];
	ld.param.u32 	%r10, [Proj_funcPD3D_iso_kernel_param_5];
	mov.u32 	%r11, %ntid.x;
	mov.u32 	%r12, %ctaid.x;
	mov.u32 	%r13, %tid.x;
	mad.lo.s32 	%r14, %r11, %r12, %r13;
	mov.u32 	%r15, %ntid.y;
	mov.u32 	%r16, %ctaid.y;
	mov.u32 	%r17, %tid.y;
	mad.lo.s32 	%r18, %r15, %r16, %r17;
	mov.u32 	%r20, %ntid.z;
	mov.u32 	%r21, %ctaid.z;
	mov.u32 	%r22, %tid.z;
	mad.lo.s32 	%r23, %r20, %r21, %r22;
	mad.lo.s32 	%r24, %r8, %r23, %r18;
	mad.lo.s32 	%r1, %r24, %r7, %r14;
	setp.ge.s32 	%p1, %r14, %r7;
	setp.ge.s32 	%p2, %r18, %r8;
	or.pred  	%p3, %p1, %p2;
	setp.ge.s32 	%p4, %r23, %r10;
	or.pred  	%p5, %p3, %p4;
	@%p5 bra 	$L__BB6_24;
	cvta.to.global.u64 	%rd7, %rd4;
	mul.wide.s32 	%rd8, %r1, 4;
	add.s64 	%rd1, %rd7, %rd8;
	ld.global.f32 	%f1, [%rd1];
	cvt.f64.f32 	%fd1, %f1;
	{
	.reg .b32 %temp; 
	mov.b64 	{%temp, %r2}, %fd1;
	}
	mov.f64 	%fd26, 0d4000000000000000;
	{
	.reg .b32 %temp; 
	mov.b64 	{%temp, %r25}, %fd26;
	}
	and.b32  	%r4, %r25, 2146435072;
	setp.eq.s32 	%p6, %r4, 1062207488;
	abs.f64 	%fd2, %fd1;
	{ // callseq 2, 0
	.param .b64 param0;
	st.param.f64 	[param0], %fd2;
	.param .b64 retval0;
	call.uni (retval0), 
	__internal_accurate_pow, 
	(
	param0
	);
	ld.param.f64 	%fd27, [retval0];
	} // callseq 2
	setp.lt.s32 	%p7, %r2, 0;
	neg.f64 	%fd29, %fd27;
	selp.f64 	%fd30, %fd29, %fd27, %p6;
	selp.f64 	%fd50, %fd30, %fd27, %p7;
	setp.neu.f32 	%p8, %f1, 0f00000000;
	@%p8 bra 	$L__BB6_3;
	setp.eq.s32 	%p9, %r4, 1062207488;
	selp.b32 	%r26, %r2, 0, %p9;
	setp.lt.s32 	%p10, %r25, 0;
	or.b32  	%r27, %r26, 2146435072;
	selp.b32 	%r28, %r27, %r26, %p10;
	mov.b32 	%r29, 0;
	mov.b64 	%fd50, {%r29, %r28};
$L__BB6_3:
	add.f64 	%fd31, %fd1, 0d4000000000000000;
	{
	.reg .b32 %temp; 
	mov.b64 	{%temp, %r30}, %fd31;
	}
	and.b32  	%r31, %r30, 2146435072;
	setp.ne.s32 	%p11, %r31, 2146435072;
	@%p11 bra 	$L__BB6_8;
	setp.num.f32 	%p12, %f1, %f1;
	@%p12 bra 	$L__BB6_6;
	mov.f64 	%fd32, 0d4000000000000000;
	add.rn.f64 	%fd50, %fd1, %fd32;
	bra.uni 	$L__BB6_8;
$L__BB6_6:
	setp.neu.f64 	%p13, %fd2, 0d7FF0000000000000;
	@%p13 bra 	$L__BB6_8;
	setp.lt.s32 	%p14, %r2, 0;
	setp.eq.s32 	%p15, %r4, 1062207488;
	setp.lt.s32 	%p16, %r25, 0;
	selp.b32 	%r33, 0, 2146435072, %p16;
	and.b32  	%r34, %r25, 2147483647;
	setp.ne.s32 	%p17, %r34, 1071644672;
	or.b32  	%r35, %r33, -2147483648;
	selp.b32 	%r36, %r35, %r33, %p17;
	selp.b32 	%r37, %r36, %r33, %p15;
	selp.b32 	%r38, %r37, %r33, %p14;
	mov.b32 	%r39, 0;
	mov.b64 	%fd50, {%r39, %r38};
$L__BB6_8:
	setp.eq.s32 	%p18, %r4, 1062207488;
	cvta.to.global.u64 	%rd9, %rd5;
	add.s64 	%rd2, %rd9, %rd8;
	ld.global.f32 	%f2, [%rd2];
	cvt.f64.f32 	%fd9, %f2;
	{
	.reg .b32 %temp; 
	mov.b64 	{%temp, %r5}, %fd9;
	}
	abs.f64 	%fd10, %fd9;
	{ // callseq 3, 0
	.param .b64 param0;
	st.param.f64 	[param0], %fd10;
	.param .b64 retval0;
	call.uni (retval0), 
	__internal_accurate_pow, 
	(
	param0
	);
	ld.param.f64 	%fd33, [retval0];
	} // callseq 3
	setp.lt.s32 	%p19, %r5, 0;
	neg.f64 	%fd35, %fd33;
	selp.f64 	%fd36, %fd35, %fd33, %p18;
	selp.f64 	%fd52, %fd36, %fd33, %p19;
	setp.neu.f32 	%p20, %f2, 0f00000000;
	@%p20 bra 	$L__BB6_10;
	setp.eq.s32 	%p21, %r4, 1062207488;
	selp.b32 	%r41, %r5, 0, %p21;
	setp.lt.s32 	%p22, %r25, 0;
	or.b32  	%r42, %r41, 2146435072;
	selp.b32 	%r43, %r42, %r41, %p22;
	mov.b32 	%r44, 0;
	mov.b64 	%fd52, {%r44, %r43};
$L__BB6_10:
	add.f64 	%fd37, %fd9, 0d4000000000000000;
	{
	.reg .b32 %temp; 
	mov.b64 	{%temp, %r45}, %fd37;
	}
	and.b32  	%r46, %r45, 2146435072;
	setp.ne.s32 	%p23, %r46, 2146435072;
	@%p23 bra 	$L__BB6_15;
	setp.num.f32 	%p24, %f2, %f2;
	@%p24 bra 	$L__BB6_13;
	mov.f64 	%fd38, 0d4000000000000000;
	add.rn.f64 	%fd52, %fd9, %fd38;
	bra.uni 	$L__BB6_15;
$L__BB6_13:
	setp.neu.f64 	%p25, %fd10, 0d7FF0000000000000;
	@%p25 bra 	$L__BB6_15;
	setp.lt.s32 	%p26, %r5, 0;
	setp.eq.s32 	%p27, %r4, 1062207488;
	setp.lt.s32 	%p28, %r25, 0;
	selp.b32 	%r48, 0, 2146435072, %p28;
	and.b32  	%r49, %r25, 2147483647;
	setp.ne.s32 	%p29, %r49, 1071644672;
	or.b32  	%r50, %r48, -2147483648;
	selp.b32 	%r51, %r50, %r48, %p29;
	selp.b32 	%r52, %r51, %r48, %p27;
	selp.b32 	%r53, %r52, %r48, %p26;
	mov.b32 	%r54, 0;
	mov.b64 	%fd52, {%r54, %r53};
$L__BB6_15:
	setp.eq.s32 	%p30, %r4, 1062207488;
	setp.eq.f32 	%p31, %f2, 0f3F800000;
	selp.f64 	%fd39, 0d3FF0000000000000, %fd52, %p31;
	setp.eq.f32 	%p32, %f1, 0f3F800000;
	selp.f64 	%fd40, 0d3FF0000000000000, %fd50, %p32;
	add.f64 	%fd17, %fd40, %fd39;
	cvta.to.global.u64 	%rd11, %rd6;
	add.s64 	%rd3, %rd11, %rd8;
	ld.global.f32 	%f3, [%rd3];
	cvt.f64.f32 	%fd18, %f3;
	{
	.reg .b32 %temp; 
	mov.b64 	{%temp, %r6}, %fd18;
	}
	abs.f64 	%fd19, %fd18;
	{ // callseq 4, 0
	.param .b64 param0;
	st.param.f64 	[param0], %fd19;
	.param .b64 retval0;
	call.uni (retval0), 
	__internal_accurate_pow, 
	(
	param0
	);
	ld.param.f64 	%fd41, [retval0];
	} // callseq 4
	setp.lt.s32 	%p33, %r6, 0;
	neg.f64 	%fd43, %fd41;
	selp.f64 	%fd44, %fd43, %fd41, %p30;
	selp.f64 	%fd54, %fd44, %fd41, %p33;
	setp.neu.f32 	%p34, %f3, 0f00000000;
	@%p34 bra 	$L__BB6_17;
	setp.eq.s32 	%p35, %r4, 1062207488;
	selp.b32 	%r56, %r6, 0, %p35;
	setp.lt.s32 	%p36, %r25, 0;
	or.b32  	%r57, %r56, 2146435072;
	selp.b32 	%r58, %r57, %r56, %p36;
	mov.b32 	%r59, 0;
	mov.b64 	%fd54, {%r59, %r58};
$L__BB6_17:
	add.f64 	%fd45, %fd18, 0d4000000000000000;
	{
	.reg .b32 %temp; 
	mov.b64 	{%temp, %r60}, %fd45;
	}
	and.b32  	%r61, %r60, 2146435072;
	setp.ne.s32 	%p37, %r61, 2146435072;
	@%p37 bra 	$L__BB6_22;
	setp.num.f32 	%p38, %f3, %f3;
	@%p38 bra 	$L__BB6_20;
	mov.f64 	%fd46, 0d4000000000000000;
	add.rn.f64 	%fd54, %fd18, %fd46;
	bra.uni 	$L__BB6_22;
$L__BB6_20:
	setp.neu.f64 	%p39, %fd19, 0d7FF0000000000000;
	@%p39 bra 	$L__BB6_22;
	setp.lt.s32 	%p40, %r6, 0;
	setp.eq.s32 	%p41, %r4, 1062207488;
	setp.lt.s32 	%p42, %r25, 0;
	selp.b32 	%r63, 0, 2146435072, %p42;
	and.b32  	%r64, %r25, 2147483647;
	setp.ne.s32 	%p43, %r64, 1071644672;
	or.b32  	%r65, %r63, -2147483648;
	selp.b32 	%r66, %r65, %r63, %p43;
	selp.b32 	%r67, %r66, %r63, %p41;
	selp.b32 	%r68, %r67, %r63, %p40;
	mov.b32 	%r69, 0;
	mov.b64 	%fd54, {%r69, %r68};
$L__BB6_22:
	setp.eq.f32 	%p44, %f3, 0f3F800000;
	selp.f64 	%fd47, 0d3FF0000000000000, %fd54, %p44;
	add.f64 	%fd48, %fd17, %fd47;
	cvt.rn.f32.f64 	%f4, %fd48;
	setp.leu.f32 	%p45, %f4, 0f3F800000;
	@%p45 bra 	$L__BB6_24;
	sqrt.rn.f32 	%f5, %f4;
	rcp.rn.f32 	%f6, %f5;
	mul.f32 	%f7, %f1, %f6;
	st.global.f32 	[%rd1], %f7;
	ld.global.f32 	%f8, [%rd2];
	mul.f32 	%f9, %f6, %f8;
	st.global.f32 	[%rd2], %f9;
	ld.global.f32 	%f10, [%rd3];
	mul.f32 	%f11, %f6, %f10;
	st.global.f32 	[%rd3], %f11;
$L__BB6_24:
	ret;

}
	// .globl	Proj_funcPD3D_aniso_kernel
.visible .entry Proj_funcPD3D_aniso_kernel(
	.param .u64 .ptr .align 1 Proj_funcPD3D_aniso_kernel_param_0,
	.param .u64 .ptr .align 1 Proj_funcPD3D_aniso_kernel_param_1,
	.param .u64 .ptr .align 1 Proj_funcPD3D_aniso_kernel_param_2,
	.param .u32 Proj_funcPD3D_aniso_kernel_param_3,
	.param .u32 Proj_funcPD3D_aniso_kernel_param_4,
	.param .u32 Proj_funcPD3D_aniso_kernel_param_5,
	.param .u32 Proj_funcPD3D_aniso_kernel_param_6
)
{
	.reg .pred 	%p<9>;
	.reg .b32 	%r<20>;
	.reg .b32 	%f<15>;
	.reg .b64 	%rd<11>;

	ld.param.u64 	%rd1, [Proj_funcPD3D_aniso_kernel_param_0];
	ld.param.u64 	%rd2, [Proj_funcPD3D_aniso_kernel_param_1];
	ld.param.u64 	%rd3, [Proj_funcPD3D_aniso_kernel_param_2];
	ld.param.u32 	%r2, [Proj_funcPD3D_aniso_kernel_param_3];
	ld.param.u32 	%r3, [Proj_funcPD3D_aniso_kernel_param_4];
	ld.param.u32 	%r5, [Proj_funcPD3D_aniso_kernel_param_5];
	mov.u32 	%r6, %ntid.x;
	mov.u32 	%r7, %ctaid.x;
	mov.u32 	%r8, %tid.x;
	mad.lo.s32 	%r9, %r6, %r7, %r8;
	mov.u32 	%r10, %ntid.y;
	mov.u32 	%r11, %ctaid.y;
	mov.u32 	%r12, %tid.y;
	mad.lo.s32 	%r13, %r10, %r11, %r12;
	mov.u32 	%r15, %ntid.z;
	mov.u32 	%r16, %ctaid.z;
	mov.u32 	%r17, %tid.z;
	mad.lo.s32 	%r18, %r15, %r16, %r17;
	mad.lo.s32 	%r19, %r3, %r18, %r13;
	mad.lo.s32 	%r1, %r19, %r2, %r9;
	setp.ge.s32 	%p1, %r9, %r2;
	setp.ge.s32 	%p2, %r13, %r3;
	or.pred  	%p3, %p1, %p2;
	setp.ge.s32 	%p4, %r18, %r5;
	or.pred  	%p5, %p3, %p4;
	@%p5 bra 	$L__BB7_2;
	cvta.to.global.u64 	%rd4, %rd1;
	cvta.to.global.u64 	%rd5, %rd2;
	cvta.to.global.u64 	%rd6, %rd3;
	mul.wide.s32 	%rd7, %r1, 4;
	add.s64 	%rd8, %rd4, %rd7;
	ld.global.f32 	%f1, [%rd8];
	abs.f32 	%f2, %f1;
	add.s64 	%rd9, %rd5, %rd7;
	ld.global.f32 	%f3, [%rd9];
	abs.f32 	%f4, %f3;
	add.s64 	%rd10, %rd6, %rd7;
	ld.global.f32 	%f5, [%rd10];
	abs.f32 	%f6, %f5;
	setp.lt.f32 	%p6, %f2, 0f3F800000;
	selp.f32 	%f7, 0f3F800000, %f2, %p6;
	setp.lt.f32 	%p7, %f4, 0f3F800000;
	selp.f32 	%f8, 0f3F800000, %f4, %p7;
	setp.lt.f32 	%p8, %f6, 0f3F800000;
	selp.f32 	%f9, 0f3F800000, %f6, %p8;
	div.rn.f32 	%f10, %f1, %f7;
	st.global.f32 	[%rd8], %f10;
	ld.global.f32 	%f11, [%rd9];
	div.rn.f32 	%f12, %f11, %f8;
	st.global.f32 	[%rd9], %f12;
	ld.global.f32 	%f13, [%rd10];
	div.rn.f32 	%f14, %f13, %f9;
	st.global.f32 	[%rd10], %f14;
$L__BB7_2:
	ret;

}
	// .globl	DivProj3D_kernel
.visible .entry DivProj3D_kernel(
	.param .u64 .ptr .align 1 DivProj3D_kernel_param_0,
	.param .u64 .ptr .align 1 DivProj3D_kernel_param_1,
	.param .u64 .ptr .align 1 DivProj3D_kernel_param_2,
	.param .u64 .ptr .align 1 DivProj3D_kernel_param_3,
	.param .u64 .ptr .align 1 DivProj3D_kernel_param_4,
	.param .f32 DivProj3D_kernel_param_5,
	.param .f32 DivProj3D_kernel_param_6,
	.param .u32 DivProj3D_kernel_param_7,
	.param .u32 DivProj3D_kernel_param_8,
	.param .u32 DivProj3D_kernel_param_9
)
{
	.reg .pred 	%p<9>;
	.reg .b32 	%r<28>;
	.reg .b32 	%f<35>;
	.reg .b64 	%rd<30>;
	.reg .b64 	%fd<5>;

	ld.param.u64 	%rd4, [DivProj3D_kernel_param_0];
	ld.param.u64 	%rd5, [DivProj3D_kernel_param_1];
	ld.param.u64 	%rd6, [DivProj3D_kernel_param_2];
	ld.param.u64 	%rd7, [DivProj3D_kernel_param_3];
	ld.param.u64 	%rd8, [DivProj3D_kernel_param_4];
	ld.param.f32 	%f10, [DivProj3D_kernel_param_5];
	ld.param.f32 	%f11, [DivProj3D_kernel_param_6];
	ld.param.u32 	%r9, [DivProj3D_kernel_param_7];
	ld.param.u32 	%r10, [DivProj3D_kernel_param_8];
	ld.param.u32 	%r12, [DivProj3D_kernel_param_9];
	cvta.to.global.u64 	%rd1, %rd8;
	cvta.to.global.u64 	%rd2, %rd7;
	cvta.to.global.u64 	%rd3, %rd6;
	mov.u32 	%r13, %ntid.x;
	mov.u32 	%r14, %ctaid.x;
	mov.u32 	%r15, %tid.x;
	mad.lo.s32 	%r1, %r13, %r14, %r15;
	mov.u32 	%r16, %ntid.y;
	mov.u32 	%r17, %ctaid.y;
	mov.u32 	%r18, %tid.y;
	mad.lo.s32 	%r19, %r16, %r17, %r18;
	mov.u32 	%r20, %ntid.z;
	mov.u32 	%r21, %ctaid.z;
	mov.u32 	%r22, %tid.z;
	mad.lo.s32 	%r3, %r20, %r21, %r22;
	mul.lo.s32 	%r4, %r10, %r9;
	mul.lo.s32 	%r5, %r4, %r3;
	add.s32 	%r6, %r5, %r1;
	mul.lo.s32 	%r7, %r9, %r19;
	add.s32 	%r8, %r6, %r7;
	setp.ge.s32 	%p1, %r1, %r9;
	setp.ge.s32 	%p2, %r19, %r10;
	or.pred  	%p3, %p1, %p2;
	setp.ge.s32 	%p4, %r3, %r12;
	or.pred  	%p5, %p3, %p4;
	@%p5 bra 	$L__BB8_11;
	setp.ne.s32 	%p6, %r1, 0;
	@%p6 bra 	$L__BB8_3;
	mul.wide.s32 	%rd11, %r8, 4;
	add.s64 	%rd12, %rd3, %rd11;
	ld.global.f32 	%f15, [%rd12];
	neg.f32 	%f32, %f15;
	bra.uni 	$L__BB8_4;
$L__BB8_3:
	mul.wide.s32 	%rd9, %r8, 4;
	add.s64 	%rd10, %rd3, %rd9;
	ld.global.f32 	%f12, [%rd10];
	ld.global.f32 	%f13, [%rd10+-4];
	sub.f32 	%f14, %f12, %f13;
	neg.f32 	%f32, %f14;
$L__BB8_4:
	setp.ne.s32 	%p7, %r19, 0;
	@%p7 bra 	$L__BB8_6;
	mul.wide.s32 	%rd17, %r8, 4;
	add.s64 	%rd18, %rd2, %rd17;
	ld.global.f32 	%f19, [%rd18];
	neg.f32 	%f33, %f19;
	bra.uni 	$L__BB8_7;
$L__BB8_6:
	mul.wide.s32 	%rd13, %r8, 4;
	add.s64 	%rd14, %rd2, %rd13;
	ld.global.f32 	%f16, [%rd14];
	sub.s32 	%r23, %r7, %r9;
	add.s32 	%r24, %r6, %r23;
	mul.wide.s32 	%rd15, %r24, 4;
	add.s64 	%rd16, %rd2, %rd15;
	ld.global.f32 	%f17, [%rd16];
	sub.f32 	%f18, %f16, %f17;
	neg.f32 	%f33, %f18;
$L__BB8_7:
	setp.ne.s32 	%p8, %r3, 0;
	@%p8 bra 	$L__BB8_9;
	mul.wide.s32 	%rd23, %r8, 4;
	add.s64 	%rd24, %rd1, %rd23;
	ld.global.f32 	%f23, [%rd24];
	neg.f32 	%f34, %f23;
	bra.uni 	$L__BB8_10;
$L__BB8_9:
	mul.wide.s32 	%rd19, %r8, 4;
	add.s64 	%rd20, %rd1, %rd19;
	ld.global.f32 	%f20, [%rd20];
	sub.s32 	%r25, %r5, %r4;
	add.s32 	%r26, %r7, %r1;
	add.s32 	%r27, %r26, %r25;
	mul.wide.s32 	%rd21, %r27, 4;
	add.s64 	%rd22, %rd1, %rd21;
	ld.global.f32 	%f21, [%rd22];
	sub.f32 	%f22, %f20, %f21;
	neg.f32 	%f34, %f22;
$L__BB8_10:
	add.f32 	%f24, %f32, %f33;
	add.f32 	%f25, %f24, %f34;
	cvta.to.global.u64 	%rd25, %rd4;
	mul.wide.s32 	%rd26, %r8, 4;
	add.s64 	%rd27, %rd25, %rd26;
	ld.global.f32 	%f26, [%rd27];
	mul.f32 	%f27, %f11, %f25;
	sub.f32 	%f28, %f26, %f27;
	cvta.to.global.u64 	%rd28, %rd5;
	add.s64 	%rd29, %rd28, %rd26;
	ld.global.f32 	%f29, [%rd29];
	fma.rn.f32 	%f30, %f10, %f29, %f28;
	cvt.f64.f32 	%fd1, %f30;
	cvt.f64.f32 	%fd2, %f10;
	add.f64 	%fd3, %fd2, 0d3FF0000000000000;
	div.rn.f64 	%fd4, %fd1, %fd3;
	cvt.rn.f32.f64 	%f31, %fd4;
	st.global.f32 	[%rd27], %f31;
$L__BB8_11:
	ret;

}
	// .globl	PDnonneg3D_kernel
.visible .entry PDnonneg3D_kernel(
	.param .u64 .ptr .align 1 PDnonneg3D_kernel_param_0,
	.param .u32 PDnonneg3D_kernel_param_1,
	.param .u32 PDnonneg3D_kernel_param_2,
	.param .u32 PDnonneg3D_kernel_param_3,
	.param .u32 PDnonneg3D_kernel_param_4
)
{
	.reg .pred 	%p<3>;
	.reg .b32 	%r<19>;
	.reg .b32 	%f<2>;
	.reg .b64 	%rd<5>;

	ld.param.u64 	%rd2, [PDnonneg3D_kernel_param_0];
	ld.param.u32 	%r2, [PDnonneg3D_kernel_param_1];
	ld.param.u32 	%r3, [PDnonneg3D_kernel_param_2];
	ld.param.u32 	%r4, [PDnonneg3D_kernel_param_4];
	mov.u32 	%r5, %ntid.x;
	mov.u32 	%r6, %ctaid.x;
	mov.u32 	%r7, %tid.x;
	mov.u32 	%r8, %ntid.y;
	mov.u32 	%r9, %ctaid.y;
	mov.u32 	%r10, %tid.y;
	mad.lo.s32 	%r11, %r8, %r9, %r10;
	mov.u32 	%r12, %ntid.z;
	mov.u32 	%r13, %ctaid.z;
	mov.u32 	%r14, %tid.z;
	mad.lo.s32 	%r15, %r12, %r13, %r14;
	mad.lo.s32 	%r16, %r3, %r15, %r11;
	mad.lo.s32 	%r17, %r5, %r6, %r7;
	mad.lo.s32 	%r1, %r16, %r2, %r17;
	setp.ge.s32 	%p1, %r1, %r4;
	@%p1 bra 	$L__BB9_3;
	cvta.to.global.u64 	%rd3, %rd2;
	mul.wide.s32 	%rd4, %r1, 4;
	add.s64 	%rd1, %rd3, %rd4;
	ld.global.f32 	%f1, [%rd1];
	setp.geu.f32 	%p2, %f1, 0f00000000;
	@%p2 bra 	$L__BB9_3;
	mov.b32 	%r18, 0;
	st.global.u32 	[%rd1], %r18;
$L__BB9_3:
	ret;

}
	// .globl	PDcopy_kernel2D
.visible .entry PDcopy_kernel2D(
	.param .u64 .ptr .align 1 PDcopy_kernel2D_param_0,
	.param .u64 .ptr .align 1 PDcopy_kernel2D_param_1,
	.param .u32 PDcopy_kernel2D_param_2,
	.param .u32 PDcopy_kernel2D_param_3,
	.param .u32 PDcopy_kernel2D_param_4
)
{
	.reg .pred 	%p<2>;
	.reg .b32 	%r<12>;
	.reg .b32 	%f<2>;
	.reg .b64 	%rd<8>;

	ld.param.u64 	%rd1, [PDcopy_kernel2D_param_0];
	ld.param.u64 	%rd2, [PDcopy_kernel2D_param_1];
	ld.param.u32 	%r2, [PDcopy_kernel2D_param_2];
	ld.param.u32 	%r3, [PDcopy_kernel2D_param_4];
	mov.u32 	%r4, %ntid.x;
	mov.u32 	%r5, %ctaid.x;
	mov.u32 	%r6, %tid.x;
	mad.lo.s32 	%r7, %r4, %r5, %r6;
	mov.u32 	%r8, %ntid.y;
	mov.u32 	%r9, %ctaid.y;
	mov.u32 	%r10, %tid.y;
	mad.lo.s32 	%r11, %r8, %r9, %r10;
	mad.lo.s32 	%r1, %r2, %r11, %r7;
	setp.ge.s32 	%p1, %r1, %r3;
	@%p1 bra 	$L__BB10_2;
	cvta.to.global.u64 	%rd3, %rd1;
	cvta.to.global.u64 	%rd4, %rd2;
	mul.wide.s32 	%rd5, %r1, 4;
	add.s64 	%rd6, %rd3, %rd5;
	ld.global.f32 	%f1, [%rd6];
	add.s64 	%rd7, %rd4, %rd5;
	st.global.f32 	[%rd7], %f1;
$L__BB10_2:
	ret;

}
	// .globl	PDcopy_kernel3D
.visible .entry PDcopy_kernel3D(
	.param .u64 .ptr .align 1 PDcopy_kernel3D_param_0,
	.param .u64 .ptr .align 1 PDcopy_kernel3D_param_1,
	.param .u32 PDcopy_kernel3D_param_2,
	.param .u32 PDcopy_kernel3D_param_3,
	.param .u32 PDcopy_kernel3D_param_4,
	.param .u32 PDcopy_kernel3D_param_5
)
{
	.reg .pred 	%p<2>;
	.reg .b32 	%r<18>;
	.reg .b32 	%f<2>;
	.reg .b64 	%rd<8>;

	ld.param.u64 	%rd1, [PDcopy_kernel3D_param_0];
	ld.param.u64 	%rd2, [PDcopy_kernel3D_param_1];
	ld.param.u32 	%r2, [PDcopy_kernel3D_param_2];
	ld.param.u32 	%r3, [PDcopy_kernel3D_param_3];
	ld.param.u32 	%r4, [PDcopy_kernel3D_param_5];
	mov.u32 	%r5, %ntid.x;
	mov.u32 	%r6, %ctaid.x;
	mov.u32 	%r7, %tid.x;
	mov.u32 	%r8, %ntid.y;
	mov.u32 	%r9, %ctaid.y;
	mov.u32 	%r10, %tid.y;
	mad.lo.s32 	%r11, %r8, %r9, %r10;
	mov.u32 	%r12, %ntid.z;
	mov.u32 	%r13, %ctaid.z;
	mov.u32 	%r14, %tid.z;
	mad.lo.s32 	%r15, %r12, %r13, %r14;
	mad.lo.s32 	%r16, %r3, %r15, %r11;
	mad.lo.s32 	%r17, %r5, %r6, %r7;
	mad.lo.s32 	%r1, %r16, %r2, %r17;
	setp.ge.s32 	%p1, %r1, %r4;
	@%p1 bra 	$L__BB11_2;
	cvta.to.global.u64 	%rd3, %rd1;
	cvta.to.global.u64 	%rd4, %rd2;
	mul.wide.s32 	%rd5, %r1, 4;
	add.s64 	%rd6, %rd3, %rd5;
	ld.global.f32 	%f1, [%rd6];
	add.s64 	%rd7, %rd4, %rd5;
	st.global.f32 	[%rd7], %f1;
$L__BB11_2:
	ret;

}
	// .globl	getU2D_kernel
.visible .entry getU2D_kernel(
	.param .u64 .ptr .align 1 getU2D_kernel_param_0,
	.param .u64 .ptr .align 1 getU2D_kernel_param_1,
	.param .f32 getU2D_kernel_param_2,
	.param .u32 getU2D_kernel_param_3,
	.param .u32 getU2D_kernel_param_4,
	.param .u32 getU2D_kernel_param_5
)
{
	.reg .pred 	%p<2>;
	.reg .b32 	%r<12>;
	.reg .b32 	%f<6>;
	.reg .b64 	%rd<8>;

	ld.param.u64 	%rd1, [getU2D_kernel_param_0];
	ld.param.u64 	%rd2, [getU2D_kernel_param_1];
	ld.param.f32 	%f1, [getU2D_kernel_param_2];
	ld.param.u32 	%r2, [getU2D_kernel_param_3];
	ld.param.u32 	%r3, [getU2D_kernel_param_5];
	mov.u32 	%r4, %ntid.x;
	mov.u32 	%r5, %ctaid.x;
	mov.u32 	%r6, %tid.x;
	mad.lo.s32 	%r7, %r4, %r5, %r6;
	mov.u32 	%r8, %ntid.y;
	mov.u32 	%r9, %ctaid.y;
	mov.u32 	%r10, %tid.y;
	mad.lo.s32 	%r11, %r8, %r9, %r10;
	mad.lo.s32 	%r1, %r2, %r11, %r7;
	setp.ge.s32 	%p1, %r1, %r3;
	@%p1 bra 	$L__BB12_2;
	cvta.to.global.u64 	%rd3, %rd1;
	cvta.to.global.u64 	%rd4, %rd2;
	mul.wide.s32 	%rd5, %r1, 4;
	add.s64 	%rd6, %rd3, %rd5;
	ld.global.f32 	%f2, [%rd6];
	add.s64 	%rd7, %rd4, %rd5;
	ld.global.f32 	%f3, [%rd7];
	sub.f32 	%f4, %f2, %f3;
	fma.rn.f32 	%f5, %f1, %f4, %f2;
	st.global.f32 	[%rd6], %f5;
$L__BB12_2:
	ret;

}
	// .globl	getU3D_kernel
.visible .entry getU3D_kernel(
	.param .u64 .ptr .align 1 getU3D_kernel_param_0,
	.param .u64 .ptr .align 1 getU3D_kernel_param_1,
	.param .f32 getU3D_kernel_param_2,
	.param .u32 getU3D_kernel_param_3,
	.param .u32 getU3D_kernel_param_4,
	.param .u32 getU3D_kernel_param_5,
	.param .u32 getU3D_kernel_param_6
)
{
	.reg .pred 	%p<2>;
	.reg .b32 	%r<18>;
	.reg .b32 	%f<6>;
	.reg .b64 	%rd<8>;

	ld.param.u64 	%rd1, [getU3D_kernel_param_0];
	ld.param.u64 	%rd2, [getU3D_kernel_param_1];
	ld.param.f32 	%f1, [getU3D_kernel_param_2];
	ld.param.u32 	%r2, [getU3D_kernel_param_3];
	ld.param.u32 	%r3, [getU3D_kernel_param_4];
	ld.param.u32 	%r4, [getU3D_kernel_param_6];
	mov.u32 	%r5, %ntid.x;
	mov.u32 	%r6, %ctaid.x;
	mov.u32 	%r7, %tid.x;
	mov.u32 	%r8, %ntid.y;
	mov.u32 	%r9, %ctaid.y;
	mov.u32 	%r10, %tid.y;
	mad.lo.s32 	%r11, %r8, %r9, %r10;
	mov.u32 	%r12, %ntid.z;
	mov.u32 	%r13, %ctaid.z;
	mov.u32 	%r14, %tid.z;
	mad.lo.s32 	%r15, %r12, %r13, %r14;
	mad.lo.s32 	%r16, %r3, %r15, %r11;
	mad.lo.s32 	%r17, %r5, %r6, %r7;
	mad.lo.s32 	%r1, %r16, %r2, %r17;
	setp.ge.s32 	%p1, %r1, %r4;
	@%p1 bra 	$L__BB13_2;
	cvta.to.global.u64 	%rd3, %rd1;
	cvta.to.global.u64 	%rd4, %rd2;
	mul.wide.s32 	%rd5, %r1, 4;
	add.s64 	%rd6, %rd3, %rd5;
	ld.global.f32 	%f2, [%rd6];
	add.s64 	%rd7, %rd4, %rd5;
	ld.global.f32 	%f3, [%rd7];
	sub.f32 	%f4, %f2, %f3;
	fma.rn.f32 	%f5, %f1, %f4, %f2;
	st.global.f32 	[%rd6], %f5;
$L__BB13_2:
	ret;

}
	// .globl	PDResidCalc2D_kernel
.visible .entry PDResidCalc2D_kernel(
	.param .u64 .ptr .align 1 PDResidCalc2D_kernel_param_0,
	.param .u64 .ptr .align 1 PDResidCalc2D_kernel_param_1,
	.param .u64 .ptr .align 1 PDResidCalc2D_kernel_param_2,
	.param .u32 PDResidCalc2D_kernel_param_3,
	.param .u32 PDResidCalc2D_kernel_param_4,
	.param .u32 PDResidCalc2D_kernel_param_5
)
{
	.reg .pred 	%p<2>;
	.reg .b32 	%r<12>;
	.reg .b32 	%f<4>;
	.reg .b64 	%rd<11>;

	ld.param.u64 	%rd1, [PDResidCalc2D_kernel_param_0];
	ld.param.u64 	%rd2, [PDResidCalc2D_kernel_param_1];
	ld.param.u64 	%rd3, [PDResidCalc2D_kernel_param_2];
	ld.param.u32 	%r2, [PDResidCalc2D_kernel_param_3];
	ld.param.u32 	%r3, [PDResidCalc2D_kernel_param_5];
	mov.u32 	%r4, %ntid.x;
	mov.u32 	%r5, %ctaid.x;
	mov.u32 	%r6, %tid.x;
	mad.lo.s32 	%r7, %r4, %r5, %r6;
	mov.u32 	%r8, %ntid.y;
	mov.u32 	%r9, %ctaid.y;
	mov.u32 	%r10, %tid.y;
	mad.lo.s32 	%r11, %r8, %r9, %r10;
	mad.lo.s32 	%r1, %r2, %r11, %r7;
	setp.ge.s32 	%p1, %r1, %r3;
	@%p1 bra 	$L__BB14_2;
	cvta.to.global.u64 	%rd4, %rd1;
	cvta.to.global.u64 	%rd5, %rd2;
	cvta.to.global.u64 	%rd6, %rd3;
	mul.wide.s32 	%rd7, %r1, 4;
	add.s64 	%rd8, %rd4, %rd7;
	ld.global.f32 	%f1, [%rd8];
	add.s64 	%rd9, %rd5, %rd7;
	ld.global.f32 	%f2, [%rd9];
	sub.f32 	%f3, %f1, %f2;
	add.s64 	%rd10, %rd6, %rd7;
	st.global.f32 	[%rd10], %f3;
$L__BB14_2:
	ret;

}
	// .globl	PDResidCalc3D_kernel
.visible .entry PDResidCalc3D_kernel(
	.param .u64 .ptr .align 1 PDResidCalc3D_kernel_param_0,
	.param .u64 .ptr .align 1 PDResidCalc3D_kernel_param_1,
	.param .u64 .ptr .align 1 PDResidCalc3D_kernel_param_2,
	.param .u32 PDResidCalc3D_kernel_param_3,
	.param .u32 PDResidCalc3D_kernel_param_4,
	.param .u32 PDResidCalc3D_kernel_param_5,
	.param .u32 PDResidCalc3D_kernel_param_6
)
{
	.reg .pred 	%p<2>;
	.reg .b32 	%r<18>;
	.reg .b32 	%f<4>;
	.reg .b64 	%rd<11>;

	ld.param.u64 	%rd1, [PDResidCalc3D_kernel_param_0];
	ld.param.u64 	%rd2, [PDResidCalc3D_kernel_param_1];
	ld.param.u64 	%rd3, [PDResidCalc3D_kernel_param_2];
	ld.param.u32 	%r2, [PDResidCalc3D_kernel_param_3];
	ld.param.u32 	%r3, [PDResidCalc3D_kernel_param_4];
	ld.param.u32 	%r4, [PDResidCalc3D_kernel_param_6];
	mov.u32 	%r5, %ntid.x;
	mov.u32 	%r6, %ctaid.x;
	mov.u32 	%r7, %tid.x;
	mov.u32 	%r8, %ntid.y;
	mov.u32 	%r9, %ctaid.y;
	mov.u32 	%r10, %tid.y;
	mad.lo.s32 	%r11, %r8, %r9, %r10;
	mov.u32 	%r12, %ntid.z;
	mov.u32 	%r13, %ctaid.z;
	mov.u32 	%r14, %tid.z;
	mad.lo.s32 	%r15, %r12, %r13, %r14;
	mad.lo.s32 	%r16, %r3, %r15, %r11;
	mad.lo.s32 	%r17, %r5, %r6, %r7;
	mad.lo.s32 	%r1, %r16, %r2, %r17;
	setp.ge.s32 	%p1, %r1, %r4;
	@%p1 bra 	$L__BB15_2;
	cvta.to.global.u64 	%rd4, %rd1;
	cvta.to.global.u64 	%rd5, %rd2;
	cvta.to.global.u64 	%rd6, %rd3;
	mul.wide.s32 	%rd7, %r1, 4;
	add.s64 	%rd8, %rd4, %rd7;
	ld.global.f32 	%f1, [%rd8];
	add.s64 	%rd9, %rd5, %rd7;
	ld.global.f32 	%f2, [%rd9];
	sub.f32 	%f3, %f1, %f2;
	add.s64 	%rd10, %rd6, %rd7;
	st.global.f32 	[%rd10], %f3;
$L__BB15_2:
	ret;

}
.func  (.param .b64 func_retval0) __internal_accurate_pow(
	.param .b64 __internal_accurate_pow_param_0
)
{
	.reg .pred 	%p<8>;
	.reg .b32 	%r<49>;
	.reg .b32 	%f<3>;
	.reg .b64 	%fd<109>;

	ld.param.f64 	%fd10, [__internal_accurate_pow_param_0];
	{
	.reg .b32 %temp; 
	mov.b64 	{%temp, %r46}, %fd10;
	}
	{
	.reg .b32 %temp; 
	mov.b64 	{%r45, %temp}, %fd10;
	}
	shr.u32 	%r47, %r46, 20;
	setp.gt.u32 	%p1, %r46, 1048575;
	@%p1 bra 	$L__BB16_2;
	mul.f64 	%fd11, %fd10, 0d4350000000000000;
	{
	.reg .b32 %temp; 
	mov.b64 	{%temp, %r46}, %fd11;
	}
	{
	.reg .b32 %temp; 
	mov.b64 	{%r45, %temp}, %fd11;
	}
	shr.u32 	%r16, %r46, 20;
	add.s32 	%r47, %r16, -54;
$L__BB16_2:
	add.s32 	%r48, %r47, -1023;
	and.b32  	%r17, %r46, -2146435073;
	or.b32  	%r18, %r17, 1072693248;
	mov.b64 	%fd107, {%r45, %r18};
	setp.lt.u32 	%p2, %r18, 1073127583;
	@%p2 bra 	$L__BB16_4;
	{
	.reg .b32 %temp; 
	mov.b64 	{%r19, %temp}, %fd107;
	}
	{
	.reg .b32 %temp; 
	mov.b64 	{%temp, %r20}, %fd107;
	}
	add.s32 	%r21, %r20, -1048576;
	mov.b64 	%fd107, {%r19, %r21};
	add.s32 	%r48, %r47, -1022;
$L__BB16_4:
	add.f64 	%fd12, %fd107, 0dBFF0000000000000;
	add.f64 	%fd13, %fd107, 0d3FF0000000000000;
	rcp.approx.ftz.f64 	%fd14, %fd13;
	neg.f64 	%fd15, %fd13;
	fma.rn.f64 	%fd16, %fd15, %fd14, 0d3FF0000000000000;
	fma.rn.f64 	%fd17, %fd16, %fd16, %fd16;
	fma.rn.f64 	%fd18, %fd17, %fd14, %fd14;
	mul.f64 	%fd19, %fd12, %fd18;
	fma.rn.f64 	%fd20, %fd12, %fd18, %fd19;
	mul.f64 	%fd21, %fd20, %fd20;
	fma.rn.f64 	%fd22, %fd21, 0d3EB0F5FF7D2CAFE2, 0d3ED0F5D241AD3B5A;
	fma.rn.f64 	%fd23, %fd22, %fd21, 0d3EF3B20A75488A3F;
	fma.rn.f64 	%fd24, %fd23, %fd21, 0d3F1745CDE4FAECD5;
	fma.rn.f64 	%fd25, %fd24, %fd21, 0d3F3C71C7258A578B;
	fma.rn.f64 	%fd26, %fd25, %fd21, 0d3F6249249242B910;
	fma.rn.f64 	%fd27, %fd26, %fd21, 0d3F89999999999DFB;
	sub.f64 	%fd28, %fd12, %fd20;
	add.f64 	%fd29, %fd28, %fd28;
	neg.f64 	%fd30, %fd20;
	fma.rn.f64 	%fd31, %fd30, %fd12, %fd29;
	mul.f64 	%fd32, %fd18, %fd31;
	fma.rn.f64 	%fd33, %fd21, %fd27, 0d3FB5555555555555;
	mov.f64 	%fd34, 0d3FB5555555555555;
	sub.f64 	%fd35, %fd34, %fd33;
	fma.rn.f64 	%fd36, %fd21, %fd27, %fd35;
	add.f64 	%fd37, %fd36, 0dBC46A4CB00B9E7B0;
	add.f64 	%fd38, %fd33, %fd37;
	sub.f64 	%fd39, %fd33, %fd38;
	add.f64 	%fd40, %fd37, %fd39;
	mul.rn.f64 	%fd41, %fd20, %fd20;
	neg.f64 	%fd42, %fd41;
	fma.rn.f64 	%fd43, %fd20, %fd20, %fd42;
	{
	.reg .b32 %temp; 
	mov.b64 	{%r22, %temp}, %fd32;
	}
	{
	.reg .b32 %temp; 
	mov.b64 	{%temp, %r23}, %fd32;
	}
	add.s32 	%r24, %r23, 1048576;
	mov.b64 	%fd44, {%r22, %r24};
	fma.rn.f64 	%fd45, %fd20, %fd44, %fd43;
	mul.rn.f64 	%fd46, %fd41, %fd20;
	neg.f64 	%fd47, %fd46;
	fma.rn.f64 	%fd48, %fd41, %fd20, %fd47;
	fma.rn.f64 	%fd49, %fd41, %fd32, %fd48;
	fma.rn.f64 	%fd50, %fd45, %fd20, %fd49;
	mul.rn.f64 	%fd51, %fd38, %fd46;
	neg.f64 	%fd52, %fd51;
	fma.rn.f64 	%fd53, %fd38, %fd46, %fd52;
	fma.rn.f64 	%fd54, %fd38, %fd50, %fd53;
	fma.rn.f64 	%fd55, %fd40, %fd46, %fd54;
	add.f64 	%fd56, %fd51, %fd55;
	sub.f64 	%fd57, %fd51, %fd56;
	add.f64 	%fd58, %fd55, %fd57;
	add.f64 	%fd59, %fd20, %fd56;
	sub.f64 	%fd60, %fd20, %fd59;
	add.f64 	%fd61, %fd56, %fd60;
	add.f64 	%fd62, %fd58, %fd61;
	add.f64 	%fd63, %fd32, %fd62;
	add.f64 	%fd64, %fd59, %fd63;
	sub.f64 	%fd65, %fd59, %fd64;
	add.f64 	%fd66, %fd63, %fd65;
	xor.b32  	%r25, %r48, -2147483648;
	mov.b32 	%r26, 1127219200;
	mov.b64 	%fd67, {%r25, %r26};
	mov.b32 	%r27, -2147483648;
	mov.b64 	%fd68, {%r27, %r26};
	sub.f64 	%fd69, %fd67, %fd68;
	fma.rn.f64 	%fd70, %fd69, 0d3FE62E42FEFA39EF, %fd64;
	fma.rn.f64 	%fd71, %fd69, 0dBFE62E42FEFA39EF, %fd70;
	sub.f64 	%fd72, %fd71, %fd64;
	sub.f64 	%fd73, %fd66, %fd72;
	fma.rn.f64 	%fd74, %fd69, 0d3C7ABC9E3B39803F, %fd73;
	add.f64 	%fd75, %fd70, %fd74;
	sub.f64 	%fd76, %fd70, %fd75;
	add.f64 	%fd77, %fd74, %fd76;
	mov.f64 	%fd78, 0d4000000000000000;
	{
	.reg .b32 %temp; 
	mov.b64 	{%temp, %r28}, %fd78;
	}
	{
	.reg .b32 %temp; 
	mov.b64 	{%r29, %temp}, %fd78;
	}
	shl.b32 	%r30, %r28, 1;
	setp.gt.u32 	%p3, %r30, -33554433;
	and.b32  	%r31, %r28, -15728641;
	selp.b32 	%r32, %r31, %r28, %p3;
	mov.b64 	%fd79, {%r29, %r32};
	mul.rn.f64 	%fd80, %fd75, %fd79;
	neg.f64 	%fd81, %fd80;
	fma.rn.f64 	%fd82, %fd75, %fd79, %fd81;
	fma.rn.f64 	%fd83, %fd77, %fd79, %fd82;
	add.f64 	%fd4, %fd80, %fd83;
	sub.f64 	%fd84, %fd80, %fd4;
	add.f64 	%fd5, %fd83, %fd84;
	fma.rn.f64 	%fd85, %fd4, 0d3FF71547652B82FE, 0d4338000000000000;
	{
	.reg .b32 %temp; 
	mov.b64 	{%r13, %temp}, %fd85;
	}
	mov.f64 	%fd86, 0dC338000000000000;
	add.rn.f64 	%fd87, %fd85, %fd86;
	fma.rn.f64 	%fd88, %fd87, 0dBFE62E42FEFA39EF, %fd4;
	fma.rn.f64 	%fd89, %fd87, 0dBC7ABC9E3B39803F, %fd88;
	fma.rn.f64 	%fd90, %fd89, 0d3E5ADE1569CE2BDF, 0d3E928AF3FCA213EA;
	fma.rn.f64 	%fd91, %fd90, %fd89, 0d3EC71DEE62401315;
	fma.rn.f64 	%fd92, %fd91, %fd89, 0d3EFA01997C89EB71;
	fma.rn.f64 	%fd93, %fd92, %fd89, 0d3F2A01A014761F65;
	fma.rn.f64 	%fd94, %fd93, %fd89, 0d3F56C16C1852B7AF;
	fma.rn.f64 	%fd95, %fd94, %fd89, 0d3F81111111122322;
	fma.rn.f64 	%fd96, %fd95, %fd89, 0d3FA55555555502A1;
	fma.rn.f64 	%fd97, %fd96, %fd89, 0d3FC5555555555511;
	fma.rn.f64 	%fd98, %fd97, %fd89, 0d3FE000000000000B;
	fma.rn.f64 	%fd99, %fd98, %fd89, 0d3FF0000000000000;
	fma.rn.f64 	%fd100, %fd99, %fd89, 0d3FF0000000000000;
	{
	.reg .b32 %temp; 
	mov.b64 	{%r14, %temp}, %fd100;
	}
	{
	.reg .b32 %temp; 
	mov.b64 	{%temp, %r15}, %fd100;
	}
	shl.b32 	%r33, %r13, 20;
	add.s32 	%r34, %r33, %r15;
	mov.b64 	%fd108, {%r14, %r34};
	{
	.reg .b32 %temp; 
	mov.b64 	{%temp, %r35}, %fd4;
	}
	mov.b32 	%f2, %r35;
	abs.f32 	%f1, %f2;
	setp.lt.f32 	%p4, %f1, 0f4086232B;
	@%p4 bra 	$L__BB16_7;
	setp.lt.f64 	%p5, %fd4, 0d0000000000000000;
	add.f64 	%fd101, %fd4, 0d7FF0000000000000;
	selp.f64 	%fd108, 0d0000000000000000, %fd101, %p5;
	setp.geu.f32 	%p6, %f1, 0f40874800;
	@%p6 bra 	$L__BB16_7;
	shr.u32 	%r36, %r13, 31;
	add.s32 	%r37, %r13, %r36;
	shr.s32 	%r38, %r37, 1;
	shl.b32 	%r39, %r38, 20;
	add.s32 	%r40, %r15, %r39;
	mov.b64 	%fd102, {%r14, %r40};
	sub.s32 	%r41, %r13, %r38;
	shl.b32 	%r42, %r41, 20;
	add.s32 	%r43, %r42, 1072693248;
	mov.b32 	%r44, 0;
	mov.b64 	%fd103, {%r44, %r43};
	mul.f64 	%fd108, %fd103, %fd102;
$L__BB16_7:
	abs.f64 	%fd104, %fd108;
	setp.eq.f64 	%p7, %fd104, 0d7FF0000000000000;
	fma.rn.f64 	%fd105, %fd108, %fd5, %fd108;
	selp.f64 	%fd106, %fd108, %fd105, %p7;
	st.param.f64 	[func_retval0], %fd106;
	ret;

}


// ===== COMPILED SASS (sm_100) =====

	.target	sm_100

	.elftype	@"ET_EXEC"


//--------------------- .note.nv.tkinfo           --------------------------
	.section	.note.nv.tkinfo,"",@"SHT_NOTE"
	.sectionflags	@"SHF_NOTE_NV_TKINFO"
	.tkinfo
        /*0018*/ 	.word	0x00000002
        /*0030*/ 	.string	""
        /*0030*/ 	.string	"ptxas"
        /*0030*/ 	.string	"Cuda compilation tools, release 13.0, V13.0.88"
        /*0030*/ 	.string	"Build cuda_13.0.r13.0/compiler.36424714_0"
        /*0030*/ 	.string	"-arch sm_100 -m 64 "



//--------------------- .note.nv.cuinfo           --------------------------
	.section	.note.nv.cuinfo,"",@"SHT_NOTE"
	.sectionflags	@"SHF_NOTE_NV_CUINFO"
        /*0018*/ 	.short	0x0002
        /*001a*/ 	.short	0x0064
        /*001c*/ 	.short	0x0082
	.zero		2


//--------------------- .nv.info                  --------------------------
	.section	.nv.info,"",@"SHT_CUDA_INFO"
	.align	4


	//----- nvinfo : EIATTR_REGCOUNT
	.align		4
        /*0000*/ 	.byte	0x04, 0x2f
        /*0002*/ 	.short	(.L_1 - .L_0)
	.align		4
.L_0:
        /*0004*/ 	.word	index@(dualPD_kernel)
        /*0008*/ 	.word	0x00000014


	//----- nvinfo : EIATTR_FRAME_SIZE
	.align		4
.L_1:
        /*000c*/ 	.byte	0x04, 0x11
        /*000e*/ 	.short	(.L_3 - .L_2)
	.align		4
.L_2:
        /*0010*/ 	.word	index@(dualPD_kernel)
        /*0014*/ 	.word	0x00000000


	//----- nvinfo : EIATTR_REGCOUNT
	.align		4
.L_3:
        /*0018*/ 	.byte	0x04, 0x2f
        /*001a*/ 	.short	(.L_5 - .L_4)
	.align		4
.L_4:
        /*001c*/ 	.word	index@(Proj_funcPD2D_iso_kernel)
        /*0020*/ 	.word	0x00000022


	//----- nvinfo : EIATTR_FRAME_SIZE
	.align		4
.L_5:
        /*0024*/ 	.byte	0x04, 0x11
        /*0026*/ 	.short	(.L_7 - .L_6)
	.align		4
.L_6:
        /*0028*/ 	.word	index@($Proj_funcPD2D_iso_kernel$__internal_accurate_pow)
        /*002c*/ 	.word	0x00000000


	//----- nvinfo : EIATTR_FRAME_SIZE
	.align		4
.L_7:
        /*0030*/ 	.byte	0x04, 0x11
        /*0032*/ 	.short	(.L_9 - .L_8)
	.align		4
.L_8:
        /*0034*/ 	.word	index@($__internal_7_$__cuda_sm3x_div_rn_noftz_f32_slowpath)
        /*0038*/ 	.word	0x00000000


	//----- nvinfo : EIATTR_FRAME_SIZE
	.align		4
.L_9:
        /*003c*/ 	.byte	0x04, 0x11
        /*003e*/ 	.short	(.L_11 - .L_10)
	.align		4
.L_10:
        /*0040*/ 	.word	index@($__internal_6_$__cuda_sm20_sqrt_rn_f32_slowpath)
        /*0044*/ 	.word	0x00000000


	//----- nvinfo : EIATTR_FRAME_SIZE
	.align		4
.L_11:
        /*0048*/ 	.byte	0x04, 0x11
        /*004a*/ 	.short	(.L_13 - .L_12)
	.align		4
.L_12:
        /*004c*/ 	.word	index@(Proj_funcPD2D_iso_kernel)
        /*0050*/ 	.word	0x00000000


	//----- nvinfo : EIATTR_REGCOUNT
	.align		4
.L_13:
        /*0054*/ 	.byte	0x04, 0x2f
        /*0056*/ 	.short	(.L_15 - .L_14)
	.align		4
.L_14:
        /*0058*/ 	.word	index@(Proj_funcPD2D_aniso_kernel)
        /*005c*/ 	.word	0x00000013


	//----- nvinfo : EIATTR_FRAME_SIZE
	.align		4
.L_15:
        /*0060*/ 	.byte	0x04, 0x11
        /*0062*/ 	.short	(.L_17 - .L_16)
	.align		4
.L_16:
        /*0064*/ 	.word	index@($__internal_5_$__cuda_sm3x_div_rn_noftz_f32_slowpath)
        /*0068*/ 	.word	0x00000000


	//----- nvinfo : EIATTR_FRAME_SIZE
	.align		4
.L_17:
        /*006c*/ 	.byte	0x04, 0x11
        /*006e*/ 	.short	(.L_19 - .L_18)
	.align		4
.L_18:
        /*0070*/ 	.word	index@(Proj_funcPD2D_aniso_kernel)
        /*0074*/ 	.word	0x00000000


	//----- nvinfo : EIATTR_REGCOUNT
	.align		4
.L_19:
        /*0078*/ 	.byte	0x04, 0x2f
        /*007a*/ 	.short	(.L_21 - .L_20)
	.align		4
.L_20:
        /*007c*/ 	.word	index@(DivProj2D_kernel)
        /*0080*/ 	.word	0x0000001a


	//----- nvinfo : EIATTR_FRAME_SIZE
	.align		4
.L_21:
        /*0084*/ 	.byte	0x04, 0x11
        /*0086*/ 	.short	(.L_23 - .L_22)
	.align		4
.L_22:
        /*0088*/ 	.word	index@($__internal_4_$__cuda_sm20_div_rn_f64_full)
        /*008c*/ 	.word	0x00000000


	//----- nvinfo : EIATTR_FRAME_SIZE
	.align		4
.L_23:
        /*0090*/ 	.byte	0x04, 0x11
        /*0092*/ 	.short	(.L_25 - .L_24)
	.align		4
.L_24:
        /*0094*/ 	.word	index@(DivProj2D_kernel)
        /*0098*/ 	.word	0x00000000


	//----- nvinfo : EIATTR_REGCOUNT
	.align		4
.L_25:
        /*009c*/ 	.byte	0x04, 0x2f
        /*009e*/ 	.short	(.L_27 - .L_26)
	.align		4
.L_26:
        /*00a0*/ 	.word	index@(PDnonneg2D_kernel)
        /*00a4*/ 	.word	0x00000008


	//----- nvinfo : EIATTR_FRAME_SIZE
	.align		4
.L_27:
        /*00a8*/ 	.byte	0x04, 0x11
        /*00aa*/ 	.short	(.L_29 - .L_28)
	.align		4
.L_28:
        /*00ac*/ 	.word	index@(PDnonneg2D_kernel)
        /*00b0*/ 	.word	0x00000000


	//----- nvinfo : EIATTR_REGCOUNT
	.align		4
.L_29:
        /*00b4*/ 	.byte	0x04, 0x2f
        /*00b6*/ 	.short	(.L_31 - .L_30)
	.align		4
.L_30:
        /*00b8*/ 	.word	index@(dualPD3D_kernel)
        /*00bc*/ 	.word	0x00000018


	//----- nvinfo : EIATTR_FRAME_SIZE
	.align		4
.L_31:
        /*00c0*/ 	.byte	0x04, 0x11
        /*00c2*/ 	.short	(.L_33 - .L_32)
	.align		4
.L_32:
        /*00c4*/ 	.word	index@(dualPD3D_kernel)
        /*00c8*/ 	.word	0x00000000


	//----- nvinfo : EIATTR_REGCOUNT
	.align		4
.L_33:
        /*00cc*/ 	.byte	0x04, 0x2f
        /*00ce*/ 	.short	(.L_35 - .L_34)
	.align		4
.L_34:
        /*00d0*/ 	.word	index@(Proj_funcPD3D_iso_kernel)
        /*00d4*/ 	.word	0x00000024


	//----- nvinfo : EIATTR_FRAME_SIZE
	.align		4
.L_35:
        /*00d8*/ 	.byte	0x04, 0x11
        /*00da*/ 	.short	(.L_37 - .L_36)
	.align		4
.L_36:
        /*00dc*/ 	.word	index@($Proj_funcPD3D_iso_kernel$__internal_accurate_pow)
        /*00e0*/ 	.word	0x00000000


	//----- nvinfo : EIATTR_FRAME_SIZE
	.align		4
.L_37:
        /*00e4*/ 	.byte	0x04, 0x11
        /*00e6*/ 	.short	(.L_39 - .L_38)
	.align		4
.L_38:
        /*00e8*/ 	.word	index@($__internal_3_$__cuda_sm20_sqrt_rn_f32_slowpath)
        /*00ec*/ 	.word	0x00000000


	//----- nvinfo : EIATTR_FRAME_SIZE
	.align		4
.L_39:
        /*00f0*/ 	.byte	0x04, 0x11
        /*00f2*/ 	.short	(.L_41 - .L_40)
	.align		4
.L_40:
        /*00f4*/ 	.word	index@($__internal_2_$__cuda_sm20_rcp_rn_f32_slowpath)
        /*00f8*/ 	.word	0x00000000


	//----- nvinfo : EIATTR_FRAME_SIZE
	.align		4
.L_41:
        /*00fc*/ 	.byte	0x04, 0x11
        /*00fe*/ 	.short	(.L_43 - .L_42)
	.align		4
.L_42:
        /*0100*/ 	.word	index@(Proj_funcPD3D_iso_kernel)
        /*0104*/ 	.word	0x00000000


	//----- nvinfo : EIATTR_REGCOUNT
	.align		4
.L_43:
        /*0108*/ 	.byte	0x04, 0x2f
        /*010a*/ 	.short	(.L_45 - .L_44)
	.align		4
.L_44:
        /*010c*/ 	.word	index@(Proj_funcPD3D_aniso_kernel)
        /*0110*/ 	.word	0x00000016


	//----- nvinfo : EIATTR_FRAME_SIZE
	.align		4
.L_45:
        /*0114*/ 	.byte	0x04, 0x11
        /*0116*/ 	.short	(.L_47 - .L_46)
	.align		4
.L_46:
        /*0118*/ 	.word	index@($__internal_1_$__cuda_sm3x_div_rn_noftz_f32_slowpath)
        /*011c*/ 	.word	0x00000000


	//----- nvinfo : EIATTR_FRAME_SIZE
	.align		4
.L_47:
        /*0120*/ 	.byte	0x04, 0x11
        /*0122*/ 	.short	(.L_49 - .L_48)
	.align		4
.L_48:
        /*0124*/ 	.word	index@(Proj_funcPD3D_aniso_kernel)
        /*0128*/ 	.word	0x00000000


	//----- nvinfo : EIATTR_REGCOUNT
	.align		4
.L_49:
        /*012c*/ 	.byte	0x04, 0x2f
        /*012e*/ 	.short	(.L_51 - .L_50)
	.align		4
.L_50:
        /*0130*/ 	.word	index@(DivProj3D_kernel)
        /*0134*/ 	.word	0x0000001e


	//----- nvinfo : EIATTR_FRAME_SIZE
	.align		4
.L_51:
        /*0138*/ 	.byte	0x04, 0x11
        /*013a*/ 	.short	(.L_53 - .L_52)
	.align		4
.L_52:
        /*013c*/ 	.word	index@($__internal_0_$__cuda_sm20_div_rn_f64_full)
        /*0140*/ 	.word	0x00000000


	//----- nvinfo : EIATTR_FRAME_SIZE
	.align		4
.L_53:
        /*0144*/ 	.byte	0x04, 0x11
        /*0146*/ 	.short	(.L_55 - .L_54)
	.align		4
.L_54:
        /*0148*/ 	.word	index@(DivProj3D_kernel)
        /*014c*/ 	.word	0x00000000


	//----- nvinfo : EIATTR_REGCOUNT
	.align		4
.L_55:
        /*0150*/ 	.byte	0x04, 0x2f
        /*0152*/ 	.short	(.L_57 - .L_56)
	.align		4
.L_56:
        /*0154*/ 	.word	index@(PDnonneg3D_kernel)
        /*0158*/ 	.word	0x0000000a


	//----- nvinfo : EIATTR_FRAME_SIZE
	.align		4
.L_57:
        /*015c*/ 	.byte	0x04, 0x11
        /*015e*/ 	.short	(.L_59 - .L_58)
	.align		4
.L_58:
        /*0160*/ 	.word	index@(PDnonneg3D_kernel)
        /*0164*/ 	.word	0x00000000


	//----- nvinfo : EIATTR_REGCOUNT
	.align		4
.L_59:
        /*0168*/ 	.byte	0x04, 0x2f
        /*016a*/ 	.short	(.L_61 - .L_60)
	.align		4
.L_60:
        /*016c*/ 	.word	index@(PDcopy_kernel2D)
        /*0170*/ 	.word	0x0000000a


	//----- nvinfo : EIATTR_FRAME_SIZE
	.align		4
.L_61:
        /*0174*/ 	.byte	0x04, 0x11
        /*0176*/ 	.short	(.L_63 - .L_62)
	.align		4
.L_62:
        /*0178*/ 	.word	index@(PDcopy_kernel2D)
        /*017c*/ 	.word	0x00000000


	//----- nvinfo : EIATTR_REGCOUNT
	.align		4
.L_63:
        /*0180*/ 	.byte	0x04, 0x2f
        /*0182*/ 	.short	(.L_65 - .L_64)
	.align		4
.L_64:
        /*0184*/ 	.word	index@(PDcopy_kernel3D)
        /*0188*/ 	.word	0x0000000a


	//----- nvinfo : EIATTR_FRAME_SIZE
	.align		4
.L_65:
        /*018c*/ 	.byte	0x04, 0x11
        /*018e*/ 	.short	(.L_67 - .L_66)
	.align		4
.L_66:
        /*0190*/ 	.word	index@(PDcopy_kernel3D)
        /*0194*/ 	.word	0x00000000


	//----- nvinfo : EIATTR_REGCOUNT
	.align		4
.L_67:
        /*0198*/ 	.byte	0x04, 0x2f
        /*019a*/ 	.short	(.L_69 - .L_68)
	.align		4
.L_68:
        /*019c*/ 	.word	index@(getU2D_kernel)
        /*01a0*/ 	.word	0x0000000a


	//----- nvinfo : EIATTR_FRAME_SIZE
	.align		4
.L_69:
        /*01a4*/ 	.byte	0x04, 0x11
        /*01a6*/ 	.short	(.L_71 - .L_70)
	.align		4
.L_70:
        /*01a8*/ 	.word	index@(getU2D_kernel)
        /*01ac*/ 	.word	0x00000000


	//----- nvinfo : EIATTR_REGCOUNT
	.align		4
.L_71:
        /*01b0*/ 	.byte	0x04, 0x2f
        /*01b2*/ 	.short	(.L_73 - .L_72)
	.align		4
.L_72:
        /*01b4*/ 	.word	index@(getU3D_kernel)
        /*01b8*/ 	.word	0x0000000a


	//----- nvinfo : EIATTR_FRAME_SIZE
	.align		4
.L_73:
        /*01bc*/ 	.byte	0x04, 0x11
        /*01be*/ 	.short	(.L_75 - .L_74)
	.align		4
.L_74:
        /*01c0*/ 	.word	index@(getU3D_kernel)
        /*01c4*/ 	.word	0x00000000


	//----- nvinfo : EIATTR_REGCOUNT
	.align		4
.L_75:
        /*01c8*/ 	.byte	0x04, 0x2f
        /*01ca*/ 	.short	(.L_77 - .L_76)
	.align		4
.L_76:
        /*01cc*/ 	.word	index@(PDResidCalc2D_kernel)
        /*01d0*/ 	.word	0x0000000c


	//----- nvinfo : EIATTR_FRAME_SIZE
	.align		4
.L_77:
        /*01d4*/ 	.byte	0x04, 0x11
        /*01d6*/ 	.short	(.L_79 - .L_78)
	.align		4
.L_78:
        /*01d8*/ 	.word	index@(PDResidCalc2D_kernel)
        /*01dc*/ 	.word	0x00000000


	//----- nvinfo : EIATTR_REGCOUNT
	.align		4
.L_79:
        /*01e0*/ 	.byte	0x04, 0x2f
        /*01e2*/ 	.short	(.L_81 - .L_80)
	.align		4
.L_80:
        /*01e4*/ 	.word	index@(PDResidCalc3D_kernel)
        /*01e8*/ 	.word	0x0000000c


	//----- nvinfo : EIATTR_FRAME_SIZE
	.align		4
.L_81:
        /*01ec*/ 	.byte	0x04, 0x11
        /*01ee*/ 	.short	(.L_83 - .L_82)
	.align		4
.L_82:
        /*01f0*/ 	.word	index@(PDResidCalc3D_kernel)
        /*01f4*/ 	.word	0x00000000


	//----- nvinfo : EIATTR_MIN_STACK_SIZE
	.align		4
.L_83:
        /*01f8*/ 	.byte	0x04, 0x12
        /*01fa*/ 	.short	(.L_85 - .L_84)
	.align		4
.L_84:
        /*01fc*/ 	.word	index@(PDResidCalc3D_kernel)
        /*0200*/ 	.word	0x00000000


	//----- nvinfo : EIATTR_MIN_STACK_SIZE
	.align		4
.L_85:
        /*0204*/ 	.byte	0x04, 0x12
        /*0206*/ 	.short	(.L_87 - .L_86)
	.align		4
.L_86:
        /*0208*/ 	.word	index@(PDResidCalc2D_kernel)
        /*020c*/ 	.word	0x00000000


	//----- nvinfo : EIATTR_MIN_STACK_SIZE
	.align		4
.L_87:
        /*0210*/ 	.byte	0x04, 0x12
        /*0212*/ 	.short	(.L_89 - .L_88)
	.align		4
.L_88:
        /*0214*/ 	.word	index@(getU3D_kernel)
        /*0218*/ 	.word	0x00000000


	//----- nvinfo : EIATTR_MIN_STACK_SIZE
	.align		4
.L_89:
        /*021c*/ 	.byte	0x04, 0x12
        /*021e*/ 	.short	(.L_91 - .L_90)
	.align		4
.L_90:
        /*0220*/ 	.word	index@(getU2D_kernel)
        /*0224*/ 	.word	0x00000000


	//----- nvinfo : EIATTR_MIN_STACK_SIZE
	.align		4
.L_91:
        /*0228*/ 	.byte	0x04, 0x12
        /*022a*/ 	.short	(.L_93 - .L_92)
	.align		4
.L_92:
        /*022c*/ 	.word	index@(PDcopy_kernel3D)
        /*0230*/ 	.word	0x00000000


	//----- nvinfo : EIATTR_MIN_STACK_SIZE
	.align		4
.L_93:
        /*0234*/ 	.byte	0x04, 0x12
        /*0236*/ 	.short	(.L_95 - .L_94)
	.align		4
.L_94:
        /*0238*/ 	.word	index@(PDcopy_kernel2D)
        /*023c*/ 	.word	0x00000000


	//----- nvinfo : EIATTR_MIN_STACK_SIZE
	.align		4
.L_95:
        /*0240*/ 	.byte	0x04, 0x12
        /*0242*/ 	.short	(.L_97 - .L_96)
	.align		4
.L_96:
        /*0244*/ 	.word	index@(PDnonneg3D_kernel)
        /*0248*/ 	.word	0x00000000


	//----- nvinfo : EIATTR_MIN_STACK_SIZE
	.align		4
.L_97:
        /*024c*/ 	.byte	0x04, 0x12
        /*024e*/ 	.short	(.L_99 - .L_98)
	.align		4
.L_98:
        /*0250*/ 	.word	index@(DivProj3D_kernel)
        /*0254*/ 	.word	0x00000000


	//----- nvinfo : EIATTR_MIN_STACK_SIZE
	.align		4
.L_99:
        /*0258*/ 	.byte	0x04, 0x12
        /*025a*/ 	.short	(.L_101 - .L_100)
	.align		4
.L_100:
        /*025c*/ 	.word	index@(Proj_funcPD3D_aniso_kernel)
        /*0260*/ 	.word	0x00000000


	//----- nvinfo : EIATTR_MIN_STACK_SIZE
	.align		4
.L_101:
        /*0264*/ 	.byte	0x04, 0x12
        /*0266*/ 	.short	(.L_103 - .L_102)
	.align		4
.L_102:
        /*0268*/ 	.word	index@(Proj_funcPD3D_iso_kernel)
        /*026c*/ 	.word	0x00000000


	//----- nvinfo : EIATTR_MIN_STACK_SIZE
	.align		4
.L_103:
        /*0270*/ 	.byte	0x04, 0x12
        /*0272*/ 	.short	(.L_105 - .L_104)
	.align		4
.L_104:
        /*0274*/ 	.word	index@(dualPD3D_kernel)
        /*0278*/ 	.word	0x00000000


	//----- nvinfo : EIATTR_MIN_STACK_SIZE
	.align		4
.L_105:
        /*027c*/ 	.byte	0x04, 0x12
        /*027e*/ 	.short	(.L_107 - .L_106)
	.align		4
.L_106:
        /*0280*/ 	.word	index@(PDnonneg2D_kernel)
        /*0284*/ 	.word	0x00000000


	//----- nvinfo : EIATTR_MIN_STACK_SIZE
	.align		4
.L_107:
        /*0288*/ 	.byte	0x04, 0x12
        /*028a*/ 	.short	(.L_109 - .L_108)
	.align		4
.L_108:
        /*028c*/ 	.word	index@(DivProj2D_kernel)
        /*0290*/ 	.word	0x00000000


	//----- nvinfo : EIATTR_MIN_STACK_SIZE
	.align		4
.L_109:
        /*0294*/ 	.byte	0x04, 0x12
        /*0296*/ 	.short	(.L_111 - .L_110)
	.align		4
.L_110:
        /*0298*/ 	.word	index@(Proj_funcPD2D_aniso_kernel)
        /*029c*/ 	.word	0x00000000


	//----- nvinfo : EIATTR_MIN_STACK_SIZE
	.align		4
.L_111:
        /*02a0*/ 	.byte	0x04, 0x12
        /*02a2*/ 	.short	(.L_113 - .L_112)
	.align		4
.L_112:
        /*02a4*/ 	.word	index@(Proj_funcPD2D_iso_kernel)
        /*02a8*/ 	.word	0x00000000


	//----- nvinfo : EIATTR_MIN_STACK_SIZE
	.align		4
.L_113:
        /*02ac*/ 	.byte	0x04, 0x12
        /*02ae*/ 	.short	(.L_115 - .L_114)
	.align		4
.L_114:
        /*02b0*/ 	.word	index@(dualPD_kernel)
        /*02b4*/ 	.word	0x00000000
.L_115:


//--------------------- .nv.compat                --------------------------
	.section	.nv.compat,"",@"SHT_CUDA_COMPAT_INFO"
	.align	4
        /*0000*/ 	.byte	0x02, 0x09, 0x00, 0x00, 0x02, 0x02, 0x01, 0x00, 0x02, 0x05, 0x05, 0x00, 0x03, 0x07, 0x01, 0x01
        /*0010*/ 	.byte	0x02, 0x03, 0x00, 0x00, 0x02, 0x06, 0x01, 0x00, 0x04, 0x0b, 0x08, 0x00, 0x01, 0x00, 0x00, 0x00
        /*0020*/ 	.byte	0x00, 0x00, 0x00, 0x00


//--------------------- .nv.info.PDResidCalc3D_kernel --------------------------
	.section	.nv.info.PDResidCalc3D_kernel,"",@"SHT_CUDA_INFO"
	.sectionflags	@""
	.align	4


	//----- nvinfo : EIATTR_CUDA_API_VERSION
	.align		4
        /*0000*/ 	.byte	0x04, 0x37
        /*0002*/ 	.short	(.L_117 - .L_116)
.L_116:
        /*0004*/ 	.word	0x00000082


	//----- nvinfo : EIATTR_KPARAM_INFO
	.align		4
.L_117:
        /*0008*/ 	.byte	0x04, 0x17
        /*000a*/ 	.short	(.L_119 - .L_118)
.L_118:
        /*000c*/ 	.word	0x00000000
        /*0010*/ 	.short	0x0006
        /*0012*/ 	.short	0x0024
        /*0014*/ 	.byte	0x00, 0xf0, 0x11, 0x00


	//----- nvinfo : EIATTR_KPARAM_INFO
	.align		4
.L_119:
        /*0018*/ 	.byte	0x04, 0x17
        /*001a*/ 	.short	(.L_121 - .L_120)
.L_120:
        /*001c*/ 	.word	0x00000000
        /*0020*/ 	.short	0x0005
        /*0022*/ 	.short	0x0020
        /*0024*/ 	.byte	0x00, 0xf0, 0x11, 0x00


	//----- nvinfo : EIATTR_KPARAM_INFO
	.align		4
.L_121:
        /*0028*/ 	.byte	0x04, 0x17
        /*002a*/ 	.short	(.L_123 - .L_122)
.L_122:
        /*002c*/ 	.word	0x00000000
        /*0030*/ 	.short	0x0004
        /*0032*/ 	.short	0x001c
        /*0034*/ 	.byte	0x00, 0xf0, 0x11, 0x00


	//----- nvinfo : EIATTR_KPARAM_INFO
	.align		4
.L_123:
        /*0038*/ 	.byte	0x04, 0x17
        /*003a*/ 	.short	(.L_125 - .L_124)
.L_124:
        /*003c*/ 	.word	0x00000000
        /*0040*/ 	.short	0x0003
        /*0042*/ 	.short	0x0018
        /*0044*/ 	.byte	0x00, 0xf0, 0x11, 0x00


	//----- nvinfo : EIATTR_KPARAM_INFO
	.align		4
.L_125:
        /*0048*/ 	.byte	0x04, 0x17
        /*004a*/ 	.short	(.L_127 - .L_126)
.L_126:
        /*004c*/ 	.word	0x00000000
        /*0050*/ 	.short	0x0002
        /*0052*/ 	.short	0x0010
        /*0054*/ 	.byte	0x00, 0xf5, 0x21, 0x00


	//----- nvinfo : EIATTR_KPARAM_INFO
	.align		4
.L_127:
        /*0058*/ 	.byte	0x04, 0x17
        /*005a*/ 	.short	(.L_129 - .L_128)
.L_128:
        /*005c*/ 	.word	0x00000000
        /*0060*/ 	.short	0x0001
        /*0062*/ 	.short	0x0008
        /*0064*/ 	.byte	0x00, 0xf5, 0x21, 0x00


	//----- nvinfo : EIATTR_KPARAM_INFO
	.align		4
.L_129:
        /*0068*/ 	.byte	0x04, 0x17
        /*006a*/ 	.short	(.L_131 - .L_130)
.L_130:
        /*006c*/ 	.word	0x00000000
        /*0070*/ 	.short	0x0000
        /*0072*/ 	.short	0x0000
        /*0074*/ 	.byte	0x00, 0xf5, 0x21, 0x00


	//----- nvinfo : EIATTR_SPARSE_MMA_MASK
	.align		4
.L_131:
        /*0078*/ 	.byte	0x03, 0x50
        /*007a*/ 	.short	0x0000


	//----- nvinfo : EIATTR_MAXREG_COUNT
	.align		4
        /*007c*/ 	.byte	0x03, 0x1b
        /*007e*/ 	.short	0x00ff


	//----- nvinfo : EIATTR_MERCURY_ISA_VERSION
	.align		4
        /*0080*/ 	.byte	0x03, 0x5f
        /*0082*/ 	.short	0x0101


	//----- nvinfo : EIATTR_VRC_CTA_INIT_COUNT
	.align		4
        /*0084*/ 	.byte	0x02, 0x4a
	.zero		1
	.zero		1


	//----- nvinfo : EIATTR_EXIT_INSTR_OFFSETS
	.align		4
        /*0088*/ 	.byte	0x04, 0x1c
        /*008a*/ 	.short	(.L_133 - .L_132)


	//   ....[0]....
.L_132:
        /*008c*/ 	.word	0x00000120


	//   ....[1]....
        /*0090*/ 	.word	0x000001e0


	//----- nvinfo : EIATTR_CBANK_PARAM_SIZE
	.align		4
.L_133:
        /*0094*/ 	.byte	0x03, 0x19
        /*0096*/ 	.short	0x0028


	//----- nvinfo : EIATTR_PARAM_CBANK
	.align		4
        /*0098*/ 	.byte	0x04, 0x0a
        /*009a*/ 	.short	(.L_135 - .L_134)
	.align		4
.L_134:
        /*009c*/ 	.word	index@(.nv.constant0.PDResidCalc3D_kernel)
        /*00a0*/ 	.short	0x0380
        /*00a2*/ 	.short	0x0028


	//----- nvinfo : EIATTR_SW_WAR
	.align		4
.L_135:
        /*00a4*/ 	.byte	0x04, 0x36
        /*00a6*/ 	.short	(.L_137 - .L_136)
.L_136:
        /*00a8*/ 	.word	0x00000008
.L_137:


//--------------------- .nv.info.PDResidCalc2D_kernel --------------------------
	.section	.nv.info.PDResidCalc2D_kernel,"",@"SHT_CUDA_INFO"
	.sectionflags	@""
	.align	4


	//----- nvinfo : EIATTR_CUDA_API_VERSION
	.align		4
        /*0000*/ 	.byte	0x04, 0x37
        /*0002*/ 	.short	(.L_139 - .L_138)
.L_138:
        /*0004*/ 	.word	0x00000082


	//----- nvinfo : EIATTR_KPARAM_INFO
	.align		4
.L_139:
        /*0008*/ 	.byte	0x04, 0x17
        /*000a*/ 	.short	(.L_141 - .L_140)
.L_140:
        /*000c*/ 	.word	0x00000000
        /*0010*/ 	.short	0x0005
        /*0012*/ 	.short	0x0020
        /*0014*/ 	.byte	0x00, 0xf0, 0x11, 0x00


	//----- nvinfo : EIATTR_KPARAM_INFO
	.align		4
.L_141:
        /*0018*/ 	.byte	0x04, 0x17
        /*001a*/ 	.short	(.L_143 - .L_142)
.L_142:
        /*001c*/ 	.word	0x00000000
        /*0020*/ 	.short	0x0004
        /*0022*/ 	.short	0x001c
        /*0024*/ 	.byte	0x00, 0xf0, 0x11, 0x00


	//----- nvinfo : EIATTR_KPARAM_INFO
	.align		4
.L_143:
        /*0028*/ 	.byte	0x04, 0x17
        /*002a*/ 	.short	(.L_145 - .L_144)
.L_144:
        /*002c*/ 	.word	0x00000000
        /*0030*/ 	.short	0x0003
        /*0032*/ 	.short	0x0018
        /*0034*/ 	.byte	0x00, 0xf0, 0x11, 0x00


	//----- nvinfo : EIATTR_KPARAM_INFO
	.align		4
.L_145:
        /*0038*/ 	.byte	0x04, 0x17
        /*003a*/ 	.short	(.L_147 - .L_146)
.L_146:
        /*003c*/ 	.word	0x00000000
        /*0040*/ 	.short	0x0002
        /*0042*/ 	.short	0x0010
        /*0044*/ 	.byte	0x00, 0xf5, 0x21, 0x00


	//----- nvinfo : EIATTR_KPARAM_INFO
	.align		4
.L_147:
        /*0048*/ 	.byte	0x04, 0x17
        /*004a*/ 	.short	(.L_149 - .L_148)
.L_148:
        /*004c*/ 	.word	0x00000000
        /*0050*/ 	.short	0x0001
        /*0052*/ 	.short	0x0008
        /*0054*/ 	.byte	0x00, 0xf5, 0x21, 0x00


	//----- nvinfo : EIATTR_KPARAM_INFO
	.align		4
.L_149:
        /*0058*/ 	.byte	0x04, 0x17
        /*005a*/ 	.short	(.L_151 - .L_150)
.L_150:
        /*005c*/ 	.word	0x00000000
        /*0060*/ 	.short	0x0000
        /*0062*/ 	.short	0x0000
        /*0064*/ 	.byte	0x00, 0xf5, 0x21, 0x00


	//----- nvinfo : EIATTR_SPARSE_MMA_MASK
	.align		4
.L_151:
        /*0068*/ 	.byte	0x03, 0x50
        /*006a*/ 	.short	0x0000


	//----- nvinfo : EIATTR_MAXREG_COUNT
	.align		4
        /*006c*/ 	.byte	0x03, 0x1b
        /*006e*/ 	.short	0x00ff


	//----- nvinfo : EIATTR_MERCURY_ISA_VERSION
	.align		4
        /*0070*/ 	.byte	0x03, 0x5f
        /*0072*/ 	.short	0x0101


	//----- nvinfo : EIATTR_VRC_CTA_INIT_COUNT
	.align		4
        /*0074*/ 	.byte	0x02, 0x4a
	.zero		1
	.zero		1


	//----- nvinfo : EIATTR_EXIT_INSTR_OFFSETS
	.align		4
        /*0078*/ 	.byte	0x04, 0x1c
        /*007a*/ 	.short	(.L_153 - .L_152)


	//   ....[0]....
.L_152:
        /*007c*/ 	.word	0x000000d0


	//   ....[1]....
        /*0080*/ 	.word	0x00000190


	//----- nvinfo : EIATTR_CBANK_PARAM_SIZE
	.align		4
.L_153:
        /*0084*/ 	.byte	0x03, 0x19
        /*0086*/ 	.short	0x0024


	//----- nvinfo : EIATTR_PARAM_CBANK
	.align		4
        /*0088*/ 	.byte	0x04, 0x0a
        /*008a*/ 	.short	(.L_155 - .L_154)
	.align		4
.L_154:
        /*008c*/ 	.word	index@(.nv.constant0.PDResidCalc2D_kernel)
        /*0090*/ 	.short	0x0380
        /*0092*/ 	.short	0x0024


	//----- nvinfo : EIATTR_SW_WAR
	.align		4
.L_155:
        /*0094*/ 	.byte	0x04, 0x36
        /*0096*/ 	.short	(.L_157 - .L_156)
.L_156:
        /*0098*/ 	.word	0x00000008
.L_157:


//--------------------- .nv.info.getU3D_kernel    --------------------------
	.section	.nv.info.getU3D_kernel,"",@"SHT_CUDA_INFO"
	.sectionflags	@""
	.align	4


	//----- nvinfo : EIATTR_CUDA_API_VERSION
	.align		4
        /*0000*/ 	.byte	0x04, 0x37
        /*0002*/ 	.short	(.L_159 - .L_158)
.L_158:
        /*0004*/ 	.word	0x00000082


	//----- nvinfo : EIATTR_KPARAM_INFO
	.align		4
.L_159:
        /*0008*/ 	.byte	0x04, 0x17
        /*000a*/ 	.short	(.L_161 - .L_160)
.L_160:
        /*000c*/ 	.word	0x00000000
        /*0010*/ 	.short	0x0006
        /*0012*/ 	.short	0x0020
        /*0014*/ 	.byte	0x00, 0xf0, 0x11, 0x00


	//----- nvinfo : EIATTR_KPARAM_INFO
	.align		4
.L_161:
        /*0018*/ 	.byte	0x04, 0x17
        /*001a*/ 	.short	(.L_163 - .L_162)
.L_162:
        /*001c*/ 	.word	0x00000000
        /*0020*/ 	.short	0x0005
        /*0022*/ 	.short	0x001c
        /*0024*/ 	.byte	0x00, 0xf0, 0x11, 0x00


	//----- nvinfo : EIATTR_KPARAM_INFO
	.align		4
.L_163:
        /*0028*/ 	.byte	0x04, 0x17
        /*002a*/ 	.short	(.L_165 - .L_164)
.L_164:
        /*002c*/ 	.word	0x00000000
        /*0030*/ 	.short	0x0004
        /*0032*/ 	.short	0x0018
        /*0034*/ 	.byte	0x00, 0xf0, 0x11, 0x00


	//----- nvinfo : EIATTR_KPARAM_INFO
	.align		4
.L_165:
        /*0038*/ 	.byte	0x04, 0x17
        /*003a*/ 	.short	(.L_167 - .L_166)
.L_166:
        /*003c*/ 	.word	0x00000000
        /*0040*/ 	.short	0x0003
        /*0042*/ 	.short	0x0014
        /*0044*/ 	.byte	0x00, 0xf0, 0x11, 0x00


	//----- nvinfo : EIATTR_KPARAM_INFO
	.align		4
.L_167:
        /*0048*/ 	.byte	0x04, 0x17
        /*004a*/ 	.short	(.L_169 - .L_168)
.L_168:
        /*004c*/ 	.word	0x00000000
        /*0050*/ 	.short	0x0002
        /*0052*/ 	.short	0x0010
        /*0054*/ 	.byte	0x00, 0xf0, 0x11, 0x00


	//----- nvinfo : EIATTR_KPARAM_INFO
	.align		4
.L_169:
        /*0058*/ 	.byte	0x04, 0x17
        /*005a*/ 	.short	(.L_171 - .L_170)
.L_170:
        /*005c*/ 	.word	0x00000000
        /*0060*/ 	.short	0x0001
        /*0062*/ 	.short	0x0008
        /*0064*/ 	.byte	0x00, 0xf5, 0x21, 0x00


	//----- nvinfo : EIATTR_KPARAM_INFO
	.align		4
.L_171:
        /*0068*/ 	.byte	0x04, 0x17
        /*006a*/ 	.short	(.L_173 - .L_172)
.L_172:
        /*006c*/ 	.word	0x00000000
        /*0070*/ 	.short	0x0000
        /*0072*/ 	.short	0x0000
        /*0074*/ 	.byte	0x00, 0xf5, 0x21, 0x00


	//----- nvinfo : EIATTR_SPARSE_MMA_MASK
	.align		4
.L_173:
        /*0078*/ 	.byte	0x03, 0x50
        /*007a*/ 	.short	0x0000


	//----- nvinfo : EIATTR_MAXREG_COUNT
	.align		4
        /*007c*/ 	.byte	0x03, 0x1b
        /*007e*/ 	.short	0x00ff


	//----- nvinfo : EIATTR_MERCURY_ISA_VERSION
	.align		4
        /*0080*/ 	.byte	0x03, 0x5f
        /*0082*/ 	.short	0x0101


	//----- nvinfo : EIATTR_VRC_CTA_INIT_COUNT
	.align		4
        /*0084*/ 	.byte	0x02, 0x4a
	.zero		1
	.zero		1


	//----- nvinfo : EIATTR_EXIT_INSTR_OFFSETS
	.align		4
        /*0088*/ 	.byte	0x04, 0x1c
        /*008a*/ 	.short	(.L_175 - .L_174)


	//   ....[0]....
.L_174:
        /*008c*/ 	.word	0x00000130


	//   ....[1]....
        /*0090*/ 	.word	0x000001f0


	//----- nvinfo : EIATTR_CBANK_PARAM_SIZE
	.align		4
.L_175:
        /*0094*/ 	.byte	0x03, 0x19
        /*0096*/ 	.short	0x0024


	//----- nvinfo : EIATTR_PARAM_CBANK
	.align		4
        /*0098*/ 	.byte	0x04, 0x0a
        /*009a*/ 	.short	(.L_177 - .L_176)
	.align		4
.L_176:
        /*009c*/ 	.word	index@(.nv.constant0.getU3D_kernel)
        /*00a0*/ 	.short	0x0380
        /*00a2*/ 	.short	0x0024


	//----- nvinfo : EIATTR_SW_WAR
	.align		4
.L_177:
        /*00a4*/ 	.byte	0x04, 0x36
        /*00a6*/ 	.short	(.L_179 - .L_178)
.L_178:
        /*00a8*/ 	.word	0x00000008
.L_179:


//--------------------- .nv.info.getU2D_kernel    --------------------------
	.section	.nv.info.getU2D_kernel,"",@"SHT_CUDA_INFO"
	.sectionflags	@""
	.align	4


	//----- nvinfo : EIATTR_CUDA_API_VERSION
	.align		4
        /*0000*/ 	.byte	0x04, 0x37
        /*0002*/ 	.short	(.L_181 - .L_180)
.L_180:
        /*0004*/ 	.word	0x00000082


	//----- nvinfo : EIATTR_KPARAM_INFO
	.align		4
.L_181:
        /*0008*/ 	.byte	0x04, 0x17
        /*000a*/ 	.short	(.L_183 - .L_182)
.L_182:
        /*000c*/ 	.word	0x00000000
        /*0010*/ 	.short	0x0005
        /*0012*/ 	.short	0x001c
        /*0014*/ 	.byte	0x00, 0xf0, 0x11, 0x00


	//----- nvinfo : EIATTR_KPARAM_INFO
	.align		4
.L_183:
        /*0018*/ 	.byte	0x04, 0x17
        /*001a*/ 	.short	(.L_185 - .L_184)
.L_184:
        /*001c*/ 	.word	0x00000000
        /*0020*/ 	.short	0x0004
        /*0022*/ 	.short	0x0018
        /*0024*/ 	.byte	0x00, 0xf0, 0x11, 0x00


	//----- nvinfo : EIATTR_KPARAM_INFO
	.align		4
.L_185:
        /*0028*/ 	.byte	0x04, 0x17
        /*002a*/ 	.short	(.L_187 - .L_186)
.L_186:
        /*002c*/ 	.word	0x00000000
        /*0030*/ 	.short	0x0003
        /*0032*/ 	.short	0x0014
        /*0034*/ 	.byte	0x00, 0xf0, 0x11, 0x00


	//----- nvinfo : EIATTR_KPARAM_INFO
	.align		4
.L_187:
        /*0038*/ 	.byte	0x04, 0x17
        /*003a*/ 	.short	(.L_189 - .L_188)
.L_188:
        /*003c*/ 	.word	0x00000000
        /*0040*/ 	.short	0x0002
        /*0042*/ 	.short	0x0010
        /*0044*/ 	.byte	0x00, 0xf0, 0x11, 0x00


	//----- nvinfo : EIATTR_KPARAM_INFO
	.align		4
.L_189:
        /*0048*/ 	.byte	0x04, 0x17
        /*004a*/ 	.short	(.L_191 - .L_190)
.L_190:
        /*004c*/ 	.word	0x00000000
        /*0050*/ 	.short	0x0001
        /*0052*/ 	.short	0x0008
        /*0054*/ 	.byte	0x00, 0xf5, 0x21, 0x00


	//----- nvinfo : EIATTR_KPARAM_INFO
	.align		4
.L_191:
        /*0058*/ 	.byte	0x04, 0x17
        /*005a*/ 	.short	(.L_193 - .L_192)
.L_192:
        /*005c*/ 	.word	0x00000000
        /*0060*/ 	.short	0x0000
        /*0062*/ 	.short	0x0000
        /*0064*/ 	.byte	0x00, 0xf5, 0x21, 0x00


	//----- nvinfo : EIATTR_SPARSE_MMA_MASK
	.align		4
.L_193:
        /*0068*/ 	.byte	0x03, 0x50
        /*006a*/ 	.short	0x0000


	//----- nvinfo : EIATTR_MAXREG_COUNT
	.align		4
        /*006c*/ 	.byte	0x03, 0x1b
        /*006e*/ 	.short	0x00ff


	//----- nvinfo : EIATTR_MERCURY_ISA_VERSION
	.align		4
        /*0070*/ 	.byte	0x03, 0x5f
        /*0072*/ 	.short	0x0101


	//----- nvinfo : EIATTR_VRC_CTA_INIT_COUNT
	.align		4
        /*0074*/ 	.byte	0x02, 0x4a
	.zero		1
	.zero		1


	//----- nvinfo : EIATTR_EXIT_INSTR_OFFSETS
	.align		4
        /*0078*/ 	.byte	0x04, 0x1c
        /*007a*/ 	.short	(.L_195 - .L_194)


	//   ....[0]....
.L_194:
        /*007c*/ 	.word	0x000000d0


	//   ....[1]....
        /*0080*/ 	.word	0x00000190


	//----- nvinfo : EIATTR_CBANK_PARAM_SIZE
	.align		4
.L_195:
        /*0084*/ 	.byte	0x03, 0x19
        /*0086*/ 	.short	0x0020


	//----- nvinfo : EIATTR_PARAM_CBANK
	.align		4
        /*0088*/ 	.byte	0x04, 0x0a
        /*008a*/ 	.short	(.L_197 - .L_196)
	.align		4
.L_196:
        /*008c*/ 	.word	index@(.nv.constant0.getU2D_kernel)
        /*0090*/ 	.short	0x0380
        /*0092*/ 	.short	0x0020


	//----- nvinfo : EIATTR_SW_WAR
	.align		4
.L_197:
        /*0094*/ 	.byte	0x04, 0x36
        /*0096*/ 	.short	(.L_199 - .L_198)
.L_198:
        /*0098*/ 	.word	0x00000008
.L_199:


//--------------------- .nv.info.PDcopy_kernel3D  --------------------------
	.section	.nv.info.PDcopy_kernel3D,"",@"SHT_CUDA_INFO"
	.sectionflags	@""
	.align	4


	//----- nvinfo : EIATTR_CUDA_API_VERSION
	.align		4
        /*0000*/ 	.byte	0x04, 0x37
        /*0002*/ 	.short	(.L_201 - .L_200)
.L_200:
        /*0004*/ 	.word	0x00000082


	//----- nvinfo : EIATTR_KPARAM_INFO
	.align		4
.L_201:
        /*0008*/ 	.byte	0x04, 0x17
        /*000a*/ 	.short	(.L_203 - .L_202)
.L_202:
        /*000c*/ 	.word	0x00000000
        /*0010*/ 	.short	0x0005
        /*0012*/ 	.short	0x001c
        /*0014*/ 	.byte	0x00, 0xf0, 0x11, 0x00


	//----- nvinfo : EIATTR_KPARAM_INFO
	.align		4
.L_203:
        /*0018*/ 	.byte	0x04, 0x17
        /*001a*/ 	.short	(.L_205 - .L_204)
.L_204:
        /*001c*/ 	.word	0x00000000
        /*0020*/ 	.short	0x0004
        /*0022*/ 	.short	0x0018
        /*0024*/ 	.byte	0x00, 0xf0, 0x11, 0x00


	//----- nvinfo : EIATTR_KPARAM_INFO
	.align		4
.L_205:
        /*0028*/ 	.byte	0x04, 0x17
        /*002a*/ 	.short	(.L_207 - .L_206)
.L_206:
        /*002c*/ 	.word	0x00000000
        /*0030*/ 	.short	0x0003
        /*0032*/ 	.short	0x0014
        /*0034*/ 	.byte	0x00, 0xf0, 0x11, 0x00


	//----- nvinfo : EIATTR_KPARAM_INFO
	.align		4
.L_207:
        /*0038*/ 	.byte	0x04, 0x17
        /*003a*/ 	.short	(.L_209 - .L_208)
.L_208:
        /*003c*/ 	.word	0x00000000
        /*0040*/ 	.short	0x0002
        /*0042*/ 	.short	0x0010
        /*0044*/ 	.byte	0x00, 0xf0, 0x11, 0x00


	//----- nvinfo : EIATTR_KPARAM_INFO
	.align		4
.L_209:
        /*0048*/ 	.byte	0x04, 0x17
        /*004a*/ 	.short	(.L_211 - .L_210)
.L_210:
        /*004c*/ 	.word	0x00000000
        /*0050*/ 	.short	0x0001
        /*0052*/ 	.short	0x0008
        /*0054*/ 	.byte	0x00, 0xf5, 0x21, 0x00


	//----- nvinfo : EIATTR_KPARAM_INFO
	.align		4
.L_211:
        /*0058*/ 	.byte	0x04, 0x17
        /*005a*/ 	.short	(.L_213 - .L_212)
.L_212:
        /*005c*/ 	.word	0x00000000
        /*0060*/ 	.short	0x0000
        /*0062*/ 	.short	0x0000
        /*0064*/ 	.byte	0x00, 0xf5, 0x21, 0x00


	//----- nvinfo : EIATTR_SPARSE_MMA_MASK
	.align		4
.L_213:
        /*0068*/ 	.byte	0x03, 0x50
        /*006a*/ 	.short	0x0000


	//----- nvinfo : EIATTR_MAXREG_COUNT
	.align		4
        /*006c*/ 	.byte	0x03, 0x1b
        /*006e*/ 	.short	0x00ff


	//----- nvinfo : EIATTR_MERCURY_ISA_VERSION
	.align		4
        /*0070*/ 	.byte	0x03, 0x5f
        /*0072*/ 	.short	0x0101


	//----- nvinfo : EIATTR_VRC_CTA_INIT_COUNT
	.align		4
        /*0074*/ 	.byte	0x02, 0x4a
	.zero		1
	.zero		1


	//----- nvinfo : EIATTR_EXIT_INSTR_OFFSETS
	.align		4
        /*0078*/ 	.byte	0x04, 0x1c
        /*007a*/ 	.short	(.L_215 - .L_214)


	//   ....[0]....
.L_214:
        /*007c*/ 	.word	0x00000120


	//   ....[1]....
        /*0080*/ 	.word	0x000001a0


	//----- nvinfo : EIATTR_CBANK_PARAM_SIZE
	.align		4
.L_215:
        /*0084*/ 	.byte	0x03, 0x19
        /*0086*/ 	.short	0x0020


	//----- nvinfo : EIATTR_PARAM_CBANK
	.align		4
        /*0088*/ 	.byte	0x04, 0x0a
        /*008a*/ 	.short	(.L_217 - .L_216)
	.align		4
.L_216:
        /*008c*/ 	.word	index@(.nv.constant0.PDcopy_kernel3D)
        /*0090*/ 	.short	0x0380
        /*0092*/ 	.short	0x0020


	//----- nvinfo : EIATTR_SW_WAR
	.align		4
.L_217:
        /*0094*/ 	.byte	0x04, 0x36
        /*0096*/ 	.short	(.L_219 - .L_218)
.L_218:
        /*0098*/ 	.word	0x00000008
.L_219:


//--------------------- .nv.info.PDcopy_kernel2D  --------------------------
	.section	.nv.info.PDcopy_kernel2D,"",@"SHT_CUDA_INFO"
	.sectionflags	@""
	.align	4


	//----- nvinfo : EIATTR_CUDA_API_VERSION
	.align		4
        /*0000*/ 	.byte	0x04, 0x37
        /*0002*/ 	.short	(.L_221 - .L_220)
.L_220:
        /*0004*/ 	.word	0x00000082


	//----- nvinfo : EIATTR_KPARAM_INFO
	.align		4
.L_221:
        /*0008*/ 	.byte	0x04, 0x17
        /*000a*/ 	.short	(.L_223 - .L_222)
.L_222:
        /*000c*/ 	.word	0x00000000
        /*0010*/ 	.short	0x0004
        /*0012*/ 	.short	0x0018
        /*0014*/ 	.byte	0x00, 0xf0, 0x11, 0x00


	//----- nvinfo : EIATTR_KPARAM_INFO
	.align		4
.L_223:
        /*0018*/ 	.byte	0x04, 0x17
        /*001a*/ 	.short	(.L_225 - .L_224)
.L_224:
        /*001c*/ 	.word	0x00000000
        /*0020*/ 	.short	0x0003
        /*0022*/ 	.short	0x0014
        /*0024*/ 	.byte	0x00, 0xf0, 0x11, 0x00


	//----- nvinfo : EIATTR_KPARAM_INFO
	.align		4
.L_225:
        /*0028*/ 	.byte	0x04, 0x17
        /*002a*/ 	.short	(.L_227 - .L_226)
.L_226:
        /*002c*/ 	.word	0x00000000
        /*0030*/ 	.short	0x0002
        /*0032*/ 	.short	0x0010
        /*0034*/ 	.byte	0x00, 0xf0, 0x11, 0x00


	//----- nvinfo : EIATTR_KPARAM_INFO
	.align		4
.L_227:
        /*0038*/ 	.byte	0x04, 0x17
        /*003a*/ 	.short	(.L_229 - .L_228)
.L_228:
        /*003c*/ 	.word	0x00000000
        /*0040*/ 	.short	0x0001
        /*0042*/ 	.short	0x0008
        /*0044*/ 	.byte	0x00, 0xf5, 0x21, 0x00


	//----- nvinfo : EIATTR_KPARAM_INFO
	.align		4
.L_229:
        /*0048*/ 	.byte	0x04, 0x17
        /*004a*/ 	.short	(.L_231 - .L_230)
.L_230:
        /*004c*/ 	.word	0x00000000
        /*0050*/ 	.short	0x0000
        /*0052*/ 	.short	0x0000
        /*0054*/ 	.byte	0x00, 0xf5, 0x21, 0x00


	//----- nvinfo : EIATTR_SPARSE_MMA_MASK
	.align		4
.L_231:
        /*0058*/ 	.byte	0x03, 0x50
        /*005a*/ 	.short	0x0000


	//----- nvinfo : EIATTR_MAXREG_COUNT
	.align		4
        /*005c*/ 	.byte	0x03, 0x1b
        /*005e*/ 	.short	0x00ff


	//----- nvinfo : EIATTR_MERCURY_ISA_VERSION
	.align		4
        /*0060*/ 	.byte	0x03, 0x5f
        /*0062*/ 	.short	0x0101


	//----- nvinfo : EIATTR_VRC_CTA_INIT_COUNT
	.align		4
        /*0064*/ 	.byte	0x02, 0x4a
	.zero		1
	.zero		1


	//----- nvinfo : EIATTR_EXIT_INSTR_OFFSETS
	.align		4
        /*0068*/ 	.byte	0x04, 0x1c
        /*006a*/ 	.short	(.L_233 - .L_232)


	//   ....[0]....
.L_232:
        /*006c*/ 	.word	0x000000d0


	//   ....[1]....
        /*0070*/ 	.word	0x00000150


	//----- nvinfo : EIATTR_CBANK_PARAM_SIZE
	.align		4
.L_233:
        /*0074*/ 	.byte	0x03, 0x19
        /*0076*/ 	.short	0x001c


	//----- nvinfo : EIATTR_PARAM_CBANK
	.align		4
        /*0078*/ 	.byte	0x04, 0x0a
        /*007a*/ 	.short	(.L_235 - .L_234)
	.align		4
.L_234:
        /*007c*/ 	.word	index@(.nv.constant0.PDcopy_kernel2D)
        /*0080*/ 	.short	0x0380
        /*0082*/ 	.short	0x001c


	//----- nvinfo : EIATTR_SW_WAR
	.align		4
.L_235:
        /*0084*/ 	.byte	0x04, 0x36
        /*0086*/ 	.short	(.L_237 - .L_236)
.L_236:
        /*0088*/ 	.word	0x00000008
.L_237:


//--------------------- .nv.info.PDnonneg3D_kernel --------------------------
	.section	.nv.info.PDnonneg3D_kernel,"",@"SHT_CUDA_INFO"
	.sectionflags	@""
	.align	4


	//----- nvinfo : EIATTR_CUDA_API_VERSION
	.align		4
        /*0000*/ 	.byte	0x04, 0x37
        /*0002*/ 	.short	(.L_239 - .L_238)
.L_238:
        /*0004*/ 	.word	0x00000082


	//----- nvinfo : EIATTR_KPARAM_INFO
	.align		4
.L_239:
        /*0008*/ 	.byte	0x04, 0x17
        /*000a*/ 	.short	(.L_241 - .L_240)
.L_240:
        /*000c*/ 	.word	0x00000000
        /*0010*/ 	.short	0x0004
        /*0012*/ 	.short	0x0014
        /*0014*/ 	.byte	0x00, 0xf0, 0x11, 0x00


	//----- nvinfo : EIATTR_KPARAM_INFO
	.align		4
.L_241:
        /*0018*/ 	.byte	0x04, 0x17
        /*001a*/ 	.short	(.L_243 - .L_242)
.L_242:
        /*001c*/ 	.word	0x00000000
        /*0020*/ 	.short	0x0003
        /*0022*/ 	.short	0x0010
        /*0024*/ 	.byte	0x00, 0xf0, 0x11, 0x00


	//----- nvinfo : EIATTR_KPARAM_INFO
	.align		4
.L_243:
        /*0028*/ 	.byte	0x04, 0x17
        /*002a*/ 	.short	(.L_245 - .L_244)
.L_244:
        /*002c*/ 	.word	0x00000000
        /*0030*/ 	.short	0x0002
        /*0032*/ 	.short	0x000c
        /*0034*/ 	.byte	0x00, 0xf0, 0x11, 0x00


	//----- nvinfo : EIATTR_KPARAM_INFO
	.align		4
.L_245:
        /*0038*/ 	.byte	0x04, 0x17
        /*003a*/ 	.short	(.L_247 - .L_246)
.L_246:
        /*003c*/ 	.word	0x00000000
        /*0040*/ 	.short	0x0001
        /*0042*/ 	.short	0x0008
        /*0044*/ 	.byte	0x00, 0xf0, 0x11, 0x00


	//----- nvinfo : EIATTR_KPARAM_INFO
	.align		4
.L_247:
        /*0048*/ 	.byte	0x04, 0x17
        /*004a*/ 	.short	(.L_249 - .L_248)
.L_248:
        /*004c*/ 	.word	0x00000000
        /*0050*/ 	.short	0x0000
        /*0052*/ 	.short	0x0000
        /*0054*/ 	.byte	0x00, 0xf5, 0x21, 0x00


	//----- nvinfo : EIATTR_SPARSE_MMA_MASK
	.align		4
.L_249:
        /*0058*/ 	.byte	0x03, 0x50
        /*005a*/ 	.short	0x0000


	//----- nvinfo : EIATTR_MAXREG_COUNT
	.align		4
        /*005c*/ 	.byte	0x03, 0x1b
        /*005e*/ 	.short	0x00ff


	//----- nvinfo : EIATTR_MERCURY_ISA_VERSION
	.align		4
        /*0060*/ 	.byte	0x03, 0x5f
        /*0062*/ 	.short	0x0101


	//----- nvinfo : EIATTR_VRC_CTA_INIT_COUNT
	.align		4
        /*0064*/ 	.byte	0x02, 0x4a
	.zero		1
	.zero		1


	//----- nvinfo : EIATTR_EXIT_INSTR_OFFSETS
	.align		4
        /*0068*/ 	.byte	0x04, 0x1c
        /*006a*/ 	.short	(.L_251 - .L_250)


	//   ....[0]....
.L_250:
        /*006c*/ 	.word	0x00000120


	//   ....[1]....
        /*0070*/ 	.word	0x00000180


	//   ....[2]....
        /*0074*/ 	.word	0x000001a0


	//----- nvinfo : EIATTR_CBANK_PARAM_SIZE
	.align		4
.L_251:
        /*0078*/ 	.byte	0x03, 0x19
        /*007a*/ 	.short	0x0018


	//----- nvinfo : EIATTR_PARAM_CBANK
	.align		4
        /*007c*/ 	.byte	0x04, 0x0a
        /*007e*/ 	.short	(.L_253 - .L_252)
	.align		4
.L_252:
        /*0080*/ 	.word	index@(.nv.constant0.PDnonneg3D_kernel)
        /*0084*/ 	.short	0x0380
        /*0086*/ 	.short	0x0018


	//----- nvinfo : EIATTR_SW_WAR
	.align		4
.L_253:
        /*0088*/ 	.byte	0x04, 0x36
        /*008a*/ 	.short	(.L_255 - .L_254)
.L_254:
        /*008c*/ 	.word	0x00000008
.L_255:


//--------------------- .nv.info.DivProj3D_kernel --------------------------
	.section	.nv.info.DivProj3D_kernel,"",@"SHT_CUDA_INFO"
	.sectionflags	@""
	.align	4


	//----- nvinfo : EIATTR_CUDA_API_VERSION
	.align		4
        /*0000*/ 	.byte	0x04, 0x37
        /*0002*/ 	.short	(.L_257 - .L_256)
.L_256:
        /*0004*/ 	.word	0x00000082


	//----- nvinfo : EIATTR_KPARAM_INFO
	.align		4
.L_257:
        /*0008*/ 	.byte	0x04, 0x17
        /*000a*/ 	.short	(.L_259 - .L_258)
.L_258:
        /*000c*/ 	.word	0x00000000
        /*0010*/ 	.short	0x0009
        /*0012*/ 	.short	0x0038
        /*0014*/ 	.byte	0x00, 0xf0, 0x11, 0x00


	//----- nvinfo : EIATTR_KPARAM_INFO
	.align		4
.L_259:
        /*0018*/ 	.byte	0x04, 0x17
        /*001a*/ 	.short	(.L_261 - .L_260)
.L_260:
        /*001c*/ 	.word	0x00000000
        /*0020*/ 	.short	0x0008
        /*0022*/ 	.short	0x0034
        /*0024*/ 	.byte	0x00, 0xf0, 0x11, 0x00


	//----- nvinfo : EIATTR_KPARAM_INFO
	.align		4
.L_261:
        /*0028*/ 	.byte	0x04, 0x17
        /*002a*/ 	.short	(.L_263 - .L_262)
.L_262:
        /*002c*/ 	.word	0x00000000
        /*0030*/ 	.short	0x0007
        /*0032*/ 	.short	0x0030
        /*0034*/ 	.byte	0x00, 0xf0, 0x11, 0x00


	//----- nvinfo : EIATTR_KPARAM_INFO
	.align		4
.L_263:
        /*0038*/ 	.byte	0x04, 0x17
        /*003a*/ 	.short	(.L_265 - .L_264)
.L_264:
        /*003c*/ 	.word	0x00000000
        /*0040*/ 	.short	0x0006
        /*0042*/ 	.short	0x002c
        /*0044*/ 	.byte	0x00, 0xf0, 0x11, 0x00


	//----- nvinfo : EIATTR_KPARAM_INFO
	.align		4
.L_265:
        /*0048*/ 	.byte	0x04, 0x17
        /*004a*/ 	.short	(.L_267 - .L_266)
.L_266:
        /*004c*/ 	.word	0x00000000
        /*0050*/ 	.short	0x0005
        /*0052*/ 	.short	0x0028
        /*0054*/ 	.byte	0x00, 0xf0, 0x11, 0x00


	//----- nvinfo : EIATTR_KPARAM_INFO
	.align		4
.L_267:
        /*0058*/ 	.byte	0x04, 0x17
        /*005a*/ 	.short	(.L_269 - .L_268)
.L_268:
        /*005c*/ 	.word	0x00000000
        /*0060*/ 	.short	0x0004
        /*0062*/ 	.short	0x0020
        /*0064*/ 	.byte	0x00, 0xf5, 0x21, 0x00


	//----- nvinfo : EIATTR_KPARAM_INFO
	.align		4
.L_269:
        /*0068*/ 	.byte	0x04, 0x17
        /*006a*/ 	.short	(.L_271 - .L_270)
.L_270:
        /*006c*/ 	.word	0x00000000
        /*0070*/ 	.short	0x0003
        /*0072*/ 	.short	0x0018
        /*0074*/ 	.byte	0x00, 0xf5, 0x21, 0x00


	//----- nvinfo : EIATTR_KPARAM_INFO
	.align		4
.L_271:
        /*0078*/ 	.byte	0x04, 0x17
        /*007a*/ 	.short	(.L_273 - .L_272)
.L_272:
        /*007c*/ 	.word	0x00000000
        /*0080*/ 	.short	0x0002
        /*0082*/ 	.short	0x0010
        /*0084*/ 	.byte	0x00, 0xf5, 0x21, 0x00


	//----- nvinfo : EIATTR_KPARAM_INFO
	.align		4
.L_273:
        /*0088*/ 	.byte	0x04, 0x17
        /*008a*/ 	.short	(.L_275 - .L_274)
.L_274:
        /*008c*/ 	.word	0x00000000
        /*0090*/ 	.short	0x0001
        /*0092*/ 	.short	0x0008
        /*0094*/ 	.byte	0x00, 0xf5, 0x21, 0x00


	//----- nvinfo : EIATTR_KPARAM_INFO
	.align		4
.L_275:
        /*0098*/ 	.byte	0x04, 0x17
        /*009a*/ 	.short	(.L_277 - .L_276)
.L_276:
        /*009c*/ 	.word	0x00000000
        /*00a0*/ 	.short	0x0000
        /*00a2*/ 	.short	0x0000
        /*00a4*/ 	.byte	0x00, 0xf5, 0x21, 0x00


	//----- nvinfo : EIATTR_SPARSE_MMA_MASK
	.align		4
.L_277:
        /*00a8*/ 	.byte	0x03, 0x50
        /*00aa*/ 	.short	0x0000


	//----- nvinfo : EIATTR_MAXREG_COUNT
	.align		4
        /*00ac*/ 	.byte	0x03, 0x1b
        /*00ae*/ 	.short	0x00ff


	//----- nvinfo : EIATTR_MERCURY_ISA_VERSION
	.align		4
        /*00b0*/ 	.byte	0x03, 0x5f
        /*00b2*/ 	.short	0x0101


	//----- nvinfo : EIATTR_VRC_CTA_INIT_COUNT
	.align		4
        /*00b4*/ 	.byte	0x02, 0x4a
	.zero		1
	.zero		1


	//----- nvinfo : EIATTR_EXIT_INSTR_OFFSETS
	.align		4
        /*00b8*/ 	.byte	0x04, 0x1c
        /*00ba*/ 	.short	(.L_279 - .L_278)


	//   ....[0]....
.L_278:
        /*00bc*/ 	.word	0x00000120


	//   ....[1]....
        /*00c0*/ 	.word	0x000005a0


	//----- nvinfo : EIATTR_CRS_STACK_SIZE
	.align		4
.L_279:
        /*00c4*/ 	.byte	0x04, 0x1e
        /*00c6*/ 	.short	(.L_281 - .L_280)
.L_280:
        /*00c8*/ 	.word	0x00000000


	//----- nvinfo : EIATTR_CBANK_PARAM_SIZE
	.align		4
.L_281:
        /*00cc*/ 	.byte	0x03, 0x19
        /*00ce*/ 	.short	0x003c


	//----- nvinfo : EIATTR_PARAM_CBANK
	.align		4
        /*00d0*/ 	.byte	0x04, 0x0a
        /*00d2*/ 	.short	(.L_283 - .L_282)
	.align		4
.L_282:
        /*00d4*/ 	.word	index@(.nv.constant0.DivProj3D_kernel)
        /*00d8*/ 	.short	0x0380
        /*00da*/ 	.short	0x003c


	//----- nvinfo : EIATTR_SW_WAR
	.align		4
.L_283:
        /*00dc*/ 	.byte	0x04, 0x36
        /*00de*/ 	.short	(.L_285 - .L_284)
.L_284:
        /*00e0*/ 	.word	0x00000008
.L_285:


//--------------------- .nv.info.Proj_funcPD3D_aniso_kernel --------------------------
	.section	.nv.info.Proj_funcPD3D_aniso_kernel,"",@"SHT_CUDA_INFO"
	.sectionflags	@""
	.align	4


	//----- nvinfo : EIATTR_CUDA_API_VERSION
	.align		4
        /*0000*/ 	.byte	0x04, 0x37
        /*0002*/ 	.short	(.L_287 - .L_286)
.L_286:
        /*0004*/ 	.word	0x00000082


	//----- nvinfo : EIATTR_KPARAM_INFO
	.align		4
.L_287:
        /*0008*/ 	.byte	0x04, 0x17
        /*000a*/ 	.short	(.L_289 - .L_288)
.L_288:
        /*000c*/ 	.word	0x00000000
        /*0010*/ 	.short	0x0006
        /*0012*/ 	.short	0x0024
        /*0014*/ 	.byte	0x00, 0xf0, 0x11, 0x00


	//----- nvinfo : EIATTR_KPARAM_INFO
	.align		4
.L_289:
        /*0018*/ 	.byte	0x04, 0x17
        /*001a*/ 	.short	(.L_291 - .L_290)
.L_290:
        /*001c*/ 	.word	0x00000000
        /*0020*/ 	.short	0x0005
        /*0022*/ 	.short	0x0020
        /*0024*/ 	.byte	0x00, 0xf0, 0x11, 0x00


	//----- nvinfo : EIATTR_KPARAM_INFO
	.align		4
.L_291:
        /*0028*/ 	.byte	0x04, 0x17
        /*002a*/ 	.short	(.L_293 - .L_292)
.L_292:
        /*002c*/ 	.word	0x00000000
        /*0030*/ 	.short	0x0004
        /*0032*/ 	.short	0x001c
        /*0034*/ 	.byte	0x00, 0xf0, 0x11, 0x00


	//----- nvinfo : EIATTR_KPARAM_INFO
	.align		4
.L_293:
        /*0038*/ 	.byte	0x04, 0x17
        /*003a*/ 	.short	(.L_295 - .L_294)
.L_294:
        /*003c*/ 	.word	0x00000000
        /*0040*/ 	.short	0x0003
        /*0042*/ 	.short	0x0018
        /*0044*/ 	.byte	0x00, 0xf0, 0x11, 0x00


	//----- nvinfo : EIATTR_KPARAM_INFO
	.align		4
.L_295:
        /*0048*/ 	.byte	0x04, 0x17
        /*004a*/ 	.short	(.L_297 - .L_296)
.L_296:
        /*004c*/ 	.word	0x00000000
        /*0050*/ 	.short	0x0002
        /*0052*/ 	.short	0x0010
        /*0054*/ 	.byte	0x00, 0xf5, 0x21, 0x00


	//----- nvinfo : EIATTR_KPARAM_INFO
	.align		4
.L_297:
        /*0058*/ 	.byte	0x04, 0x17
        /*005a*/ 	.short	(.L_299 - .L_298)
.L_298:
        /*005c*/ 	.word	0x00000000
        /*0060*/ 	.short	0x0001
        /*0062*/ 	.short	0x0008
        /*0064*/ 	.byte	0x00, 0xf5, 0x21, 0x00


	//----- nvinfo : EIATTR_KPARAM_INFO
	.align		4
.L_299:
        /*0068*/ 	.byte	0x04, 0x17
        /*006a*/ 	.short	(.L_301 - .L_300)
.L_300:
        /*006c*/ 	.word	0x00000000
        /*0070*/ 	.short	0x0000
        /*0072*/ 	.short	0x0000
        /*0074*/ 	.byte	0x00, 0xf5, 0x21, 0x00


	//----- nvinfo : EIATTR_SPARSE_MMA_MASK
	.align		4
.L_301:
        /*0078*/ 	.byte	0x03, 0x50
        /*007a*/ 	.short	0x0000


	//----- nvinfo : EIATTR_MAXREG_COUNT
	.align		4
        /*007c*/ 	.byte	0x03, 0x1b
        /*007e*/ 	.short	0x00ff


	//----- nvinfo : EIATTR_MERCURY_ISA_VERSION
	.align		4
        /*0080*/ 	.byte	0x03, 0x5f
        /*0082*/ 	.short	0x0101


	//----- nvinfo : EIATTR_VRC_CTA_INIT_COUNT
	.align		4
        /*0084*/ 	.byte	0x02, 0x4a
	.zero		1
	.zero		1


	//----- nvinfo : EIATTR_EXIT_INSTR_OFFSETS
	.align		4
        /*0088*/ 	.byte	0x04, 0x1c
        /*008a*/ 	.short	(.L_303 - .L_302)


	//   ....[0]....
.L_302:
        /*008c*/ 	.word	0x00000140


	//   ....[1]....
        /*0090*/ 	.word	0x00000500


	//----- nvinfo : EIATTR_CRS_STACK_SIZE
	.align		4
.L_303:
        /*0094*/ 	.byte	0x04, 0x1e
        /*0096*/ 	.short	(.L_305 - .L_304)
.L_304:
        /*0098*/ 	.word	0x00000000


	//----- nvinfo : EIATTR_CBANK_PARAM_SIZE
	.align		4
.L_305:
        /*009c*/ 	.byte	0x03, 0x19
        /*009e*/ 	.short	0x0028


	//----- nvinfo : EIATTR_PARAM_CBANK
	.align		4
        /*00a0*/ 	.byte	0x04, 0x0a
        /*00a2*/ 	.short	(.L_307 - .L_306)
	.align		4
.L_306:
        /*00a4*/ 	.word	index@(.nv.constant0.Proj_funcPD3D_aniso_kernel)
        /*00a8*/ 	.short	0x0380
        /*00aa*/ 	.short	0x0028


	//----- nvinfo : EIATTR_SW_WAR
	.align		4
.L_307:
        /*00ac*/ 	.byte	0x04, 0x36
        /*00ae*/ 	.short	(.L_309 - .L_308)
.L_308:
        /*00b0*/ 	.word	0x00000008
.L_309:


//--------------------- .nv.info.Proj_funcPD3D_iso_kernel --------------------------
	.section	.nv.info.Proj_funcPD3D_iso_kernel,"",@"SHT_CUDA_INFO"
	.sectionflags	@""
	.align	4


	//----- nvinfo : EIATTR_CUDA_API_VERSION
	.align		4
        /*0000*/ 	.byte	0x04, 0x37
        /*0002*/ 	.short	(.L_311 - .L_310)
.L_310:
        /*0004*/ 	.word	0x00000082


	//----- nvinfo : EIATTR_KPARAM_INFO
	.align		4
.L_311:
        /*0008*/ 	.byte	0x04, 0x17
        /*000a*/ 	.short	(.L_313 - .L_312)
.L_312:
        /*000c*/ 	.word	0x00000000
        /*0010*/ 	.short	0x0006
        /*0012*/ 	.short	0x0024
        /*0014*/ 	.byte	0x00, 0xf0, 0x11, 0x00


	//----- nvinfo : EIATTR_KPARAM_INFO
	.align		4
.L_313:
        /*0018*/ 	.byte	0x04, 0x17
        /*001a*/ 	.short	(.L_315 - .L_314)
.L_314:
        /*001c*/ 	.word	0x00000000
        /*0020*/ 	.short	0x0005
        /*0022*/ 	.short	0x0020
        /*0024*/ 	.byte	0x00, 0xf0, 0x11, 0x00


	//----- nvinfo : EIATTR_KPARAM_INFO
	.align		4
.L_315:
        /*0028*/ 	.byte	0x04, 0x17
        /*002a*/ 	.short	(.L_317 - .L_316)
.L_316:
        /*002c*/ 	.word	0x00000000
        /*0030*/ 	.short	0x0004
        /*0032*/ 	.short	0x001c
        /*0034*/ 	.byte	0x00, 0xf0, 0x11, 0x00


	//----- nvinfo : EIATTR_KPARAM_INFO
	.align		4
.L_317:
        /*0038*/ 	.byte	0x04, 0x17
        /*003a*/ 	.short	(.L_319 - .L_318)
.L_318:
        /*003c*/ 	.word	0x00000000
        /*0040*/ 	.short	0x0003
        /*0042*/ 	.short	0x0018
        /*0044*/ 	.byte	0x00, 0xf0, 0x11, 0x00


	//----- nvinfo : EIATTR_KPARAM_INFO
	.align		4
.L_319:
        /*0048*/ 	.byte	0x04, 0x17
        /*004a*/ 	.short	(.L_321 - .L_320)
.L_320:
        /*004c*/ 	.word	0x00000000
        /*0050*/ 	.short	0x0002
        /*0052*/ 	.short	0x0010
        /*0054*/ 	.byte	0x00, 0xf5, 0x21, 0x00


	//----- nvinfo : EIATTR_KPARAM_INFO
	.align		4
.L_321:
        /*0058*/ 	.byte	0x04, 0x17
        /*005a*/ 	.short	(.L_323 - .L_322)
.L_322:
        /*005c*/ 	.word	0x00000000
        /*0060*/ 	.short	0x0001
        /*0062*/ 	.short	0x0008
        /*0064*/ 	.byte	0x00, 0xf5, 0x21, 0x00


	//----- nvinfo : EIATTR_KPARAM_INFO
	.align		4
.L_323:
        /*0068*/ 	.byte	0x04, 0x17
        /*006a*/ 	.short	(.L_325 - .L_324)
.L_324:
        /*006c*/ 	.word	0x00000000
        /*0070*/ 	.short	0x0000
        /*0072*/ 	.short	0x0000
        /*0074*/ 	.byte	0x00, 0xf5, 0x21, 0x00


	//----- nvinfo : EIATTR_SPARSE_MMA_MASK
	.align		4
.L_325:
        /*0078*/ 	.byte	0x03, 0x50
        /*007a*/ 	.short	0x0000


	//----- nvinfo : EIATTR_MAXREG_COUNT
	.align		4
        /*007c*/ 	.byte	0x03, 0x1b
        /*007e*/ 	.short	0x00ff


	//----- nvinfo : EIATTR_MERCURY_ISA_VERSION
	.align		4
        /*0080*/ 	.byte	0x03, 0x5f
        /*0082*/ 	.short	0x0101


	//----- nvinfo : EIATTR_VRC_CTA_INIT_COUNT
	.align		4
        /*0084*/ 	.byte	0x02, 0x4a
	.zero		1
	.zero		1


	//----- nvinfo : EIATTR_EXIT_INSTR_OFFSETS
	.align		4
        /*0088*/ 	.byte	0x04, 0x1c
        /*008a*/ 	.short	(.L_327 - .L_326)


	//   ....[0]....
.L_326:
        /*008c*/ 	.word	0x00000140


	//   ....[1]....
        /*0090*/ 	.word	0x000006c0


	//   ....[2]....
        /*0094*/ 	.word	0x00000900


	//----- nvinfo : EIATTR_CRS_STACK_SIZE
	.align		4
.L_327:
        /*0098*/ 	.byte	0x04, 0x1e
        /*009a*/ 	.short	(.L_329 - .L_328)
.L_328:
        /*009c*/ 	.word	0x00000000


	//----- nvinfo : EIATTR_CBANK_PARAM_SIZE
	.align		4
.L_329:
        /*00a0*/ 	.byte	0x03, 0x19
        /*00a2*/ 	.short	0x0028


	//----- nvinfo : EIATTR_PARAM_CBANK
	.align		4
        /*00a4*/ 	.byte	0x04, 0x0a
        /*00a6*/ 	.short	(.L_331 - .L_330)
	.align		4
.L_330:
        /*00a8*/ 	.word	index@(.nv.constant0.Proj_funcPD3D_iso_kernel)
        /*00ac*/ 	.short	0x0380
        /*00ae*/ 	.short	0x0028


	//----- nvinfo : EIATTR_SW_WAR
	.align		4
.L_331:
        /*00b0*/ 	.byte	0x04, 0x36
        /*00b2*/ 	.short	(.L_333 - .L_332)
.L_332:
        /*00b4*/ 	.word	0x00000008
.L_333:


//--------------------- .nv.info.dualPD3D_kernel  --------------------------
	.section	.nv.info.dualPD3D_kernel,"",@"SHT_CUDA_INFO"
	.sectionflags	@""
	.align	4


	//----- nvinfo : EIATTR_CUDA_API_VERSION
	.align		4
        /*0000*/ 	.byte	0x04, 0x37
        /*0002*/ 	.short	(.L_335 - .L_334)
.L_334:
        /*0004*/ 	.word	0x00000082


	//----- nvinfo : EIATTR_KPARAM_INFO
	.align		4
.L_335:
        /*0008*/ 	.byte	0x04, 0x17
        /*000a*/ 	.short	(.L_337 - .L_336)
.L_336:
        /*000c*/ 	.word	0x00000000
        /*0010*/ 	.short	0x0007
        /*0012*/ 	.short	0x002c
        /*0014*/ 	.byte	0x00, 0xf0, 0x11, 0x00


	//----- nvinfo : EIATTR_KPARAM_INFO
	.align		4
.L_337:
        /*0018*/ 	.byte	0x04, 0x17
        /*001a*/ 	.short	(.L_339 - .L_338)
.L_338:
        /*001c*/ 	.word	0x00000000
        /*0020*/ 	.short	0x0006
        /*0022*/ 	.short	0x0028
        /*0024*/ 	.byte	0x00, 0xf0, 0x11, 0x00


	//----- nvinfo : EIATTR_KPARAM_INFO
	.align		4
.L_339:
        /*0028*/ 	.byte	0x04, 0x17
        /*002a*/ 	.short	(.L_341 - .L_340)
.L_340:
        /*002c*/ 	.word	0x00000000
        /*0030*/ 	.short	0x0005
        /*0032*/ 	.short	0x0024
        /*0034*/ 	.byte	0x00, 0xf0, 0x11, 0x00


	//----- nvinfo : EIATTR_KPARAM_INFO
	.align		4
.L_341:
        /*0038*/ 	.byte	0x04, 0x17
        /*003a*/ 	.short	(.L_343 - .L_342)
.L_342:
        /*003c*/ 	.word	0x00000000
        /*0040*/ 	.short	0x0004
        /*0042*/ 	.short	0x0020
        /*0044*/ 	.byte	0x00, 0xf0, 0x11, 0x00


	//----- nvinfo : EIATTR_KPARAM_INFO
	.align		4
.L_343:
        /*0048*/ 	.byte	0x04, 0x17
        /*004a*/ 	.short	(.L_345 - .L_344)
.L_344:
        /*004c*/ 	.word	0x00000000
        /*0050*/ 	.short	0x0003
        /*0052*/ 	.short	0x0018
        /*0054*/ 	.byte	0x00, 0xf5, 0x21, 0x00


	//----- nvinfo : EIATTR_KPARAM_INFO
	.align		4
.L_345:
        /*0058*/ 	.byte	0x04, 0x17
        /*005a*/ 	.short	(.L_347 - .L_346)
.L_346:
        /*005c*/ 	.word	0x00000000
        /*0060*/ 	.short	0x0002
        /*0062*/ 	.short	0x0010
        /*0064*/ 	.byte	0x00, 0xf5, 0x21, 0x00


	//----- nvinfo : EIATTR_KPARAM_INFO
	.align		4
.L_347:
        /*0068*/ 	.byte	0x04, 0x17
        /*006a*/ 	.short	(.L_349 - .L_348)
.L_348:
        /*006c*/ 	.word	0x00000000
        /*0070*/ 	.short	0x0001
        /*0072*/ 	.short	0x0008
        /*0074*/ 	.byte	0x00, 0xf5, 0x21, 0x00


	//----- nvinfo : EIATTR_KPARAM_INFO
	.align		4
.L_349:
        /*0078*/ 	.byte	0x04, 0x17
        /*007a*/ 	.short	(.L_351 - .L_350)
.L_350:
        /*007c*/ 	.word	0x00000000
        /*0080*/ 	.short	0x0000
        /*0082*/ 	.short	0x0000
        /*0084*/ 	.byte	0x00, 0xf5, 0x21, 0x00


	//----- nvinfo : EIATTR_SPARSE_MMA_MASK
	.align		4
.L_351:
        /*0088*/ 	.byte	0x03, 0x50
        /*008a*/ 	.short	0x0000


	//----- nvinfo : EIATTR_MAXREG_COUNT
	.align		4
        /*008c*/ 	.byte	0x03, 0x1b
        /*008e*/ 	.short	0x00ff


	//----- nvinfo : EIATTR_MERCURY_ISA_VERSION
	.align		4
        /*0090*/ 	.byte	0x03, 0x5f
        /*0092*/ 	.short	0x0101


	//----- nvinfo : EIATTR_VRC_CTA_INIT_COUNT
	.align		4
        /*0094*/ 	.byte	0x02, 0x4a
	.zero		1
	.zero		1


	//----- nvinfo : EIATTR_EXIT_INSTR_OFFSETS
	.align		4
        /*0098*/ 	.byte	0x04, 0x1c
        /*009a*/ 	.short	(.L_353 - .L_352)


	//   ....[0]....
.L_352:
        /*009c*/ 	.word	0x00000120


	//   ....[1]....
        /*00a0*/ 	.word	0x00000440


	//   ....[2]....
        /*00a4*/ 	.word	0x000004e0


	//----- nvinfo : EIATTR_CRS_STACK_SIZE
	.align		4
.L_353:
        /*00a8*/ 	.byte	0x04, 0x1e
        /*00aa*/ 	.short	(.L_355 - .L_354)
.L_354:
        /*00ac*/ 	.word	0x00000000


	//----- nvinfo : EIATTR_CBANK_PARAM_SIZE
	.align		4
.L_355:
        /*00b0*/ 	.byte	0x03, 0x19
        /*00b2*/ 	.short	0x0030


	//----- nvinfo : EIATTR_PARAM_CBANK
	.align		4
        /*00b4*/ 	.byte	0x04, 0x0a
        /*00b6*/ 	.short	(.L_357 - .L_356)
	.align		4
.L_356:
        /*00b8*/ 	.word	index@(.nv.constant0.dualPD3D_kernel)
        /*00bc*/ 	.short	0x0380
        /*00be*/ 	.short	0x0030


	//----- nvinfo : EIATTR_SW_WAR
	.align		4
.L_357:
        /*00c0*/ 	.byte	0x04, 0x36
        /*00c2*/ 	.short	(.L_359 - .L_358)
.L_358:
        /*00c4*/ 	.word	0x00000008
.L_359:


//--------------------- .nv.info.PDnonneg2D_kernel --------------------------
	.section	.nv.info.PDnonneg2D_kernel,"",@"SHT_CUDA_INFO"
	.sectionflags	@""
	.align	4


	//----- nvinfo : EIATTR_CUDA_API_VERSION
	.align		4
        /*0000*/ 	.byte	0x04, 0x37
        /*0002*/ 	.short	(.L_361 - .L_360)
.L_360:
        /*0004*/ 	.word	0x00000082


	//----- nvinfo : EIATTR_KPARAM_INFO
	.align		4
.L_361:
        /*0008*/ 	.byte	0x04, 0x17
        /*000a*/ 	.short	(.L_363 - .L_362)
.L_362:
        /*000c*/ 	.word	0x00000000
        /*0010*/ 	.short	0x0003
        /*0012*/ 	.short	0x0010
        /*0014*/ 	.byte	0x00, 0xf0, 0x11, 0x00


	//----- nvinfo : EIATTR_KPARAM_INFO
	.align		4
.L_363:
        /*0018*/ 	.byte	0x04, 0x17
        /*001a*/ 	.short	(.L_365 - .L_364)
.L_364:
        /*001c*/ 	.word	0x00000000
        /*0020*/ 	.short	0x0002
        /*0022*/ 	.short	0x000c
        /*0024*/ 	.byte	0x00, 0xf0, 0x11, 0x00


	//----- nvinfo : EIATTR_KPARAM_INFO
	.align		4
.L_365:
        /*0028*/ 	.byte	0x04, 0x17
        /*002a*/ 	.short	(.L_367 - .L_366)
.L_366:
        /*002c*/ 	.word	0x00000000
        /*0030*/ 	.short	0x0001
        /*0032*/ 	.short	0x0008
        /*0034*/ 	.byte	0x00, 0xf0, 0x11, 0x00


	//----- nvinfo : EIATTR_KPARAM_INFO
	.align		4
.L_367:
        /*0038*/ 	.byte	0x04, 0x17
        /*003a*/ 	.short	(.L_369 - .L_368)
.L_368:
        /*003c*/ 	.word	0x00000000
        /*0040*/ 	.short	0x0000
        /*0042*/ 	.short	0x0000
        /*0044*/ 	.byte	0x00, 0xf5, 0x21, 0x00


	//----- nvinfo : EIATTR_SPARSE_MMA_MASK
	.align		4
.L_369:
        /*0048*/ 	.byte	0x03, 0x50
        /*004a*/ 	.short	0x0000


	//----- nvinfo : EIATTR_MAXREG_COUNT
	.align		4
        /*004c*/ 	.byte	0x03, 0x1b
        /*004e*/ 	.short	0x00ff


	//----- nvinfo : EIATTR_MERCURY_ISA_VERSION
	.align		4
        /*0050*/ 	.byte	0x03, 0x5f
        /*0052*/ 	.short	0x0101


	//----- nvinfo : EIATTR_VRC_CTA_INIT_COUNT
	.align		4
        /*0054*/ 	.byte	0x02, 0x4a
	.zero		1
	.zero		1


	//----- nvinfo : EIATTR_EXIT_INSTR_OFFSETS
	.align		4
        /*0058*/ 	.byte	0x04, 0x1c
        /*005a*/ 	.short	(.L_371 - .L_370)


	//   ....[0]....
.L_370:
        /*005c*/ 	.word	0x000000d0


	//   ....[1]....
        /*0060*/ 	.word	0x00000130


	//   ....[2]....
        /*0064*/ 	.word	0x00000150


	//----- nvinfo : EIATTR_CBANK_PARAM_SIZE
	.align		4
.L_371:
        /*0068*/ 	.byte	0x03, 0x19
        /*006a*/ 	.short	0x0014


	//----- nvinfo : EIATTR_PARAM_CBANK
	.align		4
        /*006c*/ 	.byte	0x04, 0x0a
        /*006e*/ 	.short	(.L_373 - .L_372)
	.align		4
.L_372:
        /*0070*/ 	.word	index@(.nv.constant0.PDnonneg2D_kernel)
        /*0074*/ 	.short	0x0380
        /*0076*/ 	.short	0x0014


	//----- nvinfo : EIATTR_SW_WAR
	.align		4
.L_373:
        /*0078*/ 	.byte	0x04, 0x36
        /*007a*/ 	.short	(.L_375 - .L_374)
.L_374:
        /*007c*/ 	.word	0x00000008
.L_375:


//--------------------- .nv.info.DivProj2D_kernel --------------------------
	.section	.nv.info.DivProj2D_kernel,"",@"SHT_CUDA_INFO"
	.sectionflags	@""
	.align	4


	//----- nvinfo : EIATTR_CUDA_API_VERSION
	.align		4
        /*0000*/ 	.byte	0x04, 0x37
        /*0002*/ 	.short	(.L_377 - .L_376)
.L_376:
        /*0004*/ 	.word	0x00000082


	//----- nvinfo : EIATTR_KPARAM_INFO
	.align		4
.L_377:
        /*0008*/ 	.byte	0x04, 0x17
        /*000a*/ 	.short	(.L_379 - .L_378)
.L_378:
        /*000c*/ 	.word	0x00000000
        /*0010*/ 	.short	0x0007
        /*0012*/ 	.short	0x002c
        /*0014*/ 	.byte	0x00, 0xf0, 0x11, 0x00


	//----- nvinfo : EIATTR_KPARAM_INFO
	.align		4
.L_379:
        /*0018*/ 	.byte	0x04, 0x17
        /*001a*/ 	.short	(.L_381 - .L_380)
.L_380:
        /*001c*/ 	.word	0x00000000
        /*0020*/ 	.short	0x0006
        /*0022*/ 	.short	0x0028
        /*0024*/ 	.byte	0x00, 0xf0, 0x11, 0x00


	//----- nvinfo : EIATTR_KPARAM_INFO
	.align		4
.L_381:
        /*0028*/ 	.byte	0x04, 0x17
        /*002a*/ 	.short	(.L_383 - .L_382)
.L_382:
        /*002c*/ 	.word	0x00000000
        /*0030*/ 	.short	0x0005
        /*0032*/ 	.short	0x0024
        /*0034*/ 	.byte	0x00, 0xf0, 0x11, 0x00


	//----- nvinfo : EIATTR_KPARAM_INFO
	.align		4
.L_383:
        /*0038*/ 	.byte	0x04, 0x17
        /*003a*/ 	.short	(.L_385 - .L_384)
.L_384:
        /*003c*/ 	.word	0x00000000
        /*0040*/ 	.short	0x0004
        /*0042*/ 	.short	0x0020
        /*0044*/ 	.byte	0x00, 0xf0, 0x11, 0x00


	//----- nvinfo : EIATTR_KPARAM_INFO
	.align		4
.L_385:
        /*0048*/ 	.byte	0x04, 0x17
        /*004a*/ 	.short	(.L_387 - .L_386)
.L_386:
        /*004c*/ 	.word	0x00000000
        /*0050*/ 	.short	0x0003
        /*0052*/ 	.short	0x0018
        /*0054*/ 	.byte	0x00, 0xf5, 0x21, 0x00


	//----- nvinfo : EIATTR_KPARAM_INFO
	.align		4
.L_387:
        /*0058*/ 	.byte	0x04, 0x17
        /*005a*/ 	.short	(.L_389 - .L_388)
.L_388:
        /*005c*/ 	.word	0x00000000
        /*0060*/ 	.short	0x0002
        /*0062*/ 	.short	0x0010
        /*0064*/ 	.byte	0x00, 0xf5, 0x21, 0x00


	//----- nvinfo : EIATTR_KPARAM_INFO
	.align		4
.L_389:
        /*0068*/ 	.byte	0x04, 0x17
        /*006a*/ 	.short	(.L_391 - .L_390)
.L_390:
        /*006c*/ 	.word	0x00000000
        /*0070*/ 	.short	0x0001
        /*0072*/ 	.short	0x0008
        /*0074*/ 	.byte	0x00, 0xf5, 0x21, 0x00


	//----- nvinfo : EIATTR_KPARAM_INFO
	.align		4
.L_391:
        /*0078*/ 	.byte	0x04, 0x17
        /*007a*/ 	.short	(.L_393 - .L_392)
.L_392:
        /*007c*/ 	.word	0x00000000
        /*0080*/ 	.short	0x0000
        /*0082*/ 	.short	0x0000
        /*0084*/ 	.byte	0x00, 0xf5, 0x21, 0x00


	//----- nvinfo : EIATTR_SPARSE_MMA_MASK
	.align		4
.L_393:
        /*0088*/ 	.byte	0x03, 0x50
        /*008a*/ 	.short	0x0000


	//----- nvinfo : EIATTR_MAXREG_COUNT
	.align		4
        /*008c*/ 	.byte	0x03, 0x1b
        /*008e*/ 	.short	0x00ff


	//----- nvinfo : EIATTR_MERCURY_ISA_VERSION
	.align		4
        /*0090*/ 	.byte	0x03, 0x5f
        /*0092*/ 	.short	0x0101


	//----- nvinfo : EIATTR_VRC_CTA_INIT_COUNT
	.align		4
        /*0094*/ 	.byte	0x02, 0x4a
	.zero		1
	.zero		1


	//----- nvinfo : EIATTR_EXIT_INSTR_OFFSETS
	.align		4
        /*0098*/ 	.byte	0x04, 0x1c
        /*009a*/ 	.short	(.L_395 - .L_394)


	//   ....[0]....
.L_394:
        /*009c*/ 	.word	0x000000c0


	//   ....[1]....
        /*00a0*/ 	.word	0x000004b0


	//----- nvinfo : EIATTR_CRS_STACK_SIZE
	.align		4
.L_395:
        /*00a4*/ 	.byte	0x04, 0x1e
        /*00a6*/ 	.short	(.L_397 - .L_396)
.L_396:
        /*00a8*/ 	.word	0x00000000


	//----- nvinfo : EIATTR_CBANK_PARAM_SIZE
	.align		4
.L_397:
        /*00ac*/ 	.byte	0x03, 0x19
        /*00ae*/ 	.short	0x0030


	//----- nvinfo : EIATTR_PARAM_CBANK
	.align		4
        /*00b0*/ 	.byte	0x04, 0x0a
        /*00b2*/ 	.short	(.L_399 - .L_398)
	.align		4
.L_398:
        /*00b4*/ 	.word	index@(.nv.constant0.DivProj2D_kernel)
        /*00b8*/ 	.short	0x0380
        /*00ba*/ 	.short	0x0030


	//----- nvinfo : EIATTR_SW_WAR
	.align		4
.L_399:
        /*00bc*/ 	.byte	0x04, 0x36
        /*00be*/ 	.short	(.L_401 - .L_400)
.L_400:
        /*00c0*/ 	.word	0x00000008
.L_401:


//--------------------- .nv.info.Proj_funcPD2D_aniso_kernel --------------------------
	.section	.nv.info.Proj_funcPD2D_aniso_kernel,"",@"SHT_CUDA_INFO"
	.sectionflags	@""
	.align	4


	//----- nvinfo : EIATTR_CUDA_API_VERSION
	.align		4
        /*0000*/ 	.byte	0x04, 0x37
        /*0002*/ 	.short	(.L_403 - .L_402)
.L_402:
        /*0004*/ 	.word	0x00000082


	//----- nvinfo : EIATTR_KPARAM_INFO
	.align		4
.L_403:
        /*0008*/ 	.byte	0x04, 0x17
        /*000a*/ 	.short	(.L_405 - .L_404)
.L_404:
        /*000c*/ 	.word	0x00000000
        /*0010*/ 	.short	0x0004
        /*0012*/ 	.short	0x0018
        /*0014*/ 	.byte	0x00, 0xf0, 0x11, 0x00


	//----- nvinfo : EIATTR_KPARAM_INFO
	.align		4
.L_405:
        /*0018*/ 	.byte	0x04, 0x17
        /*001a*/ 	.short	(.L_407 - .L_406)
.L_406:
        /*001c*/ 	.word	0x00000000
        /*0020*/ 	.short	0x0003
        /*0022*/ 	.short	0x0014
        /*0024*/ 	.byte	0x00, 0xf0, 0x11, 0x00


	//----- nvinfo : EIATTR_KPARAM_INFO
	.align		4
.L_407:
        /*0028*/ 	.byte	0x04, 0x17
        /*002a*/ 	.short	(.L_409 - .L_408)
.L_408:
        /*002c*/ 	.word	0x00000000
        /*0030*/ 	.short	0x0002
        /*0032*/ 	.short	0x0010
        /*0034*/ 	.byte	0x00, 0xf0, 0x11, 0x00


	//----- nvinfo : EIATTR_KPARAM_INFO
	.align		4
.L_409:
        /*0038*/ 	.byte	0x04, 0x17
        /*003a*/ 	.short	(.L_411 - .L_410)
.L_410:
        /*003c*/ 	.word	0x00000000
        /*0040*/ 	.short	0x0001
        /*0042*/ 	.short	0x0008
        /*0044*/ 	.byte	0x00, 0xf5, 0x21, 0x00


	//----- nvinfo : EIATTR_KPARAM_INFO
	.align		4
.L_411:
        /*0048*/ 	.byte	0x04, 0x17
        /*004a*/ 	.short	(.L_413 - .L_412)
.L_412:
        /*004c*/ 	.word	0x00000000
        /*0050*/ 	.short	0x0000
        /*0052*/ 	.short	0x0000
        /*0054*/ 	.byte	0x00, 0xf5, 0x21, 0x00


	//----- nvinfo : EIATTR_SPARSE_MMA_MASK
	.align		4
.L_413:
        /*0058*/ 	.byte	0x03, 0x50
        /*005a*/ 	.short	0x0000


	//----- nvinfo : EIATTR_MAXREG_COUNT
	.align		4
        /*005c*/ 	.byte	0x03, 0x1b
        /*005e*/ 	.short	0x00ff


	//----- nvinfo : EIATTR_MERCURY_ISA_VERSION
	.align		4
        /*0060*/ 	.byte	0x03, 0x5f
        /*0062*/ 	.short	0x0101


	//----- nvinfo : EIATTR_VRC_CTA_INIT_COUNT
	.align		4
        /*0064*/ 	.byte	0x02, 0x4a
	.zero		1
	.zero		1


	//----- nvinfo : EIATTR_EXIT_INSTR_OFFSETS
	.align		4
        /*0068*/ 	.byte	0x04, 0x1c
        /*006a*/ 	.short	(.L_415 - .L_414)


	//   ....[0]....
.L_414:
        /*006c*/ 	.word	0x000000d0


	//   ....[1]....
        /*0070*/ 	.word	0x00000350


	//----- nvinfo : EIATTR_CRS_STACK_SIZE
	.align		4
.L_415:
        /*0074*/ 	.byte	0x04, 0x1e
        /*0076*/ 	.short	(.L_417 - .L_416)
.L_416:
        /*0078*/ 	.word	0x00000000


	//----- nvinfo : EIATTR_CBANK_PARAM_SIZE
	.align		4
.L_417:
        /*007c*/ 	.byte	0x03, 0x19
        /*007e*/ 	.short	0x001c


	//----- nvinfo : EIATTR_PARAM_CBANK
	.align		4
        /*0080*/ 	.byte	0x04, 0x0a
        /*0082*/ 	.short	(.L_419 - .L_418)
	.align		4
.L_418:
        /*0084*/ 	.word	index@(.nv.constant0.Proj_funcPD2D_aniso_kernel)
        /*0088*/ 	.short	0x0380
        /*008a*/ 	.short	0x001c


	//----- nvinfo : EIATTR_SW_WAR
	.align		4
.L_419:
        /*008c*/ 	.byte	0x04, 0x36
        /*008e*/ 	.short	(.L_421 - .L_420)
.L_420:
        /*0090*/ 	.word	0x00000008
.L_421:


//--------------------- .nv.info.Proj_funcPD2D_iso_kernel --------------------------
	.section	.nv.info.Proj_funcPD2D_iso_kernel,"",@"SHT_CUDA_INFO"
	.sectionflags	@""
	.align	4


	//----- nvinfo : EIATTR_CUDA_API_VERSION
	.align		4
        /*0000*/ 	.byte	0x04, 0x37
        /*0002*/ 	.short	(.L_423 - .L_422)
.L_422:
        /*0004*/ 	.word	0x00000082


	//----- nvinfo : EIATTR_KPARAM_INFO
	.align		4
.L_423:
        /*0008*/ 	.byte	0x04, 0x17
        /*000a*/ 	.short	(.L_425 - .L_424)
.L_424:
        /*000c*/ 	.word	0x00000000
        /*0010*/ 	.short	0x0004
        /*0012*/ 	.short	0x0018
        /*0014*/ 	.byte	0x00, 0xf0, 0x11, 0x00


	//----- nvinfo : EIATTR_KPARAM_INFO
	.align		4
.L_425:
        /*0018*/ 	.byte	0x04, 0x17
        /*001a*/ 	.short	(.L_427 - .L_426)
.L_426:
        /*001c*/ 	.word	0x00000000
        /*0020*/ 	.short	0x0003
        /*0022*/ 	.short	0x0014
        /*0024*/ 	.byte	0x00, 0xf0, 0x11, 0x00


	//----- nvinfo : EIATTR_KPARAM_INFO
	.align		4
.L_427:
        /*0028*/ 	.byte	0x04, 0x17
        /*002a*/ 	.short	(.L_429 - .L_428)
.L_428:
        /*002c*/ 	.word	0x00000000
        /*0030*/ 	.short	0x0002
        /*0032*/ 	.short	0x0010
        /*0034*/ 	.byte	0x00, 0xf0, 0x11, 0x00


	//----- nvinfo : EIATTR_KPARAM_INFO
	.align		4
.L_429:
        /*0038*/ 	.byte	0x04, 0x17
        /*003a*/ 	.short	(.L_431 - .L_430)
.L_430:
        /*003c*/ 	.word	0x00000000
        /*0040*/ 	.short	0x0001
        /*0042*/ 	.short	0x0008
        /*0044*/ 	.byte	0x00, 0xf5, 0x21, 0x00


	//----- nvinfo : EIATTR_KPARAM_INFO
	.align		4
.L_431:
        /*0048*/ 	.byte	0x04, 0x17
        /*004a*/ 	.short	(.L_433 - .L_432)
.L_432:
        /*004c*/ 	.word	0x00000000
        /*0050*/ 	.short	0x0000
        /*0052*/ 	.short	0x0000
        /*0054*/ 	.byte	0x00, 0xf5, 0x21, 0x00


	//----- nvinfo : EIATTR_SPARSE_MMA_MASK
	.align		4
.L_433:
        /*0058*/ 	.byte	0x03, 0x50
        /*005a*/ 	.short	0x0000


	//----- nvinfo : EIATTR_MAXREG_COUNT
	.align		4
        /*005c*/ 	.byte	0x03, 0x1b
        /*005e*/ 	.short	0x00ff


	//----- nvinfo : EIATTR_MERCURY_ISA_VERSION
	.align		4
        /*0060*/ 	.byte	0x03, 0x5f
        /*0062*/ 	.short	0x0101


	//----- nvinfo : EIATTR_VRC_CTA_INIT_COUNT
	.align		4
        /*0064*/ 	.byte	0x02, 0x4a
	.zero		1
	.zero		1


	//----- nvinfo : EIATTR_EXIT_INSTR_OFFSETS
	.align		4
        /*0068*/ 	.byte	0x04, 0x1c
        /*006a*/ 	.short	(.L_435 - .L_434)


	//   ....[0]....
.L_434:
        /*006c*/ 	.word	0x000000d0


	//   ....[1]....
        /*0070*/ 	.word	0x00000480


	//   ....[2]....
        /*0074*/ 	.word	0x00000750


	//----- nvinfo : EIATTR_CRS_STACK_SIZE
	.align		4
.L_435:
        /*0078*/ 	.byte	0x04, 0x1e
        /*007a*/ 	.short	(.L_437 - .L_436)
.L_436:
        /*007c*/ 	.word	0x00000000


	//----- nvinfo : EIATTR_CBANK_PARAM_SIZE
	.align		4
.L_437:
        /*0080*/ 	.byte	0x03, 0x19
        /*0082*/ 	.short	0x001c


	//----- nvinfo : EIATTR_PARAM_CBANK
	.align		4
        /*0084*/ 	.byte	0x04, 0x0a
        /*0086*/ 	.short	(.L_439 - .L_438)
	.align		4
.L_438:
        /*0088*/ 	.word	index@(.nv.constant0.Proj_funcPD2D_iso_kernel)
        /*008c*/ 	.short	0x0380
        /*008e*/ 	.short	0x001c


	//----- nvinfo : EIATTR_SW_WAR
	.align		4
.L_439:
        /*0090*/ 	.byte	0x04, 0x36
        /*0092*/ 	.short	(.L_441 - .L_440)
.L_440:
        /*0094*/ 	.word	0x00000008
.L_441:


//--------------------- .nv.info.dualPD_kernel    --------------------------
	.section	.nv.info.dualPD_kernel,"",@"SHT_CUDA_INFO"
	.sectionflags	@""
	.align	4


	//----- nvinfo : EIATTR_CUDA_API_VERSION
	.align		4
        /*0000*/ 	.byte	0x04, 0x37
        /*0002*/ 	.short	(.L_443 - .L_442)
.L_442:
        /*0004*/ 	.word	0x00000082


	//----- nvinfo : EIATTR_KPARAM_INFO
	.align		4
.L_443:
        /*0008*/ 	.byte	0x04, 0x17
        /*000a*/ 	.short	(.L_445 - .L_444)
.L_444:
        /*000c*/ 	.word	0x00000000
        /*0010*/ 	.short	0x0005
        /*0012*/ 	.short	0x0020
        /*0014*/ 	.byte	0x00, 0xf0, 0x11, 0x00


	//----- nvinfo : EIATTR_KPARAM_INFO
	.align		4
.L_445:
        /*0018*/ 	.byte	0x04, 0x17
        /*001a*/ 	.short	(.L_447 - .L_446)
.L_446:
        /*001c*/ 	.word	0x00000000
        /*0020*/ 	.short	0x0004
        /*0022*/ 	.short	0x001c
        /*0024*/ 	.byte	0x00, 0xf0, 0x11, 0x00


	//----- nvinfo : EIATTR_KPARAM_INFO
	.align		4
.L_447:
        /*0028*/ 	.byte	0x04, 0x17
        /*002a*/ 	.short	(.L_449 - .L_448)
.L_448:
        /*002c*/ 	.word	0x00000000
        /*0030*/ 	.short	0x0003
        /*0032*/ 	.short	0x0018
        /*0034*/ 	.byte	0x00, 0xf0, 0x11, 0x00


	//----- nvinfo : EIATTR_KPARAM_INFO
	.align		4
.L_449:
        /*0038*/ 	.byte	0x04, 0x17
        /*003a*/ 	.short	(.L_451 - .L_450)
.L_450:
        /*003c*/ 	.word	0x00000000
        /*0040*/ 	.short	0x0002
        /*0042*/ 	.short	0x0010
        /*0044*/ 	.byte	0x00, 0xf5, 0x21, 0x00


	//----- nvinfo : EIATTR_KPARAM_INFO
	.align		4
.L_451:
        /*0048*/ 	.byte	0x04, 0x17
        /*004a*/ 	.short	(.L_453 - .L_452)
.L_452:
        /*004c*/ 	.word	0x00000000
        /*0050*/ 	.short	0x0001
        /*0052*/ 	.short	0x0008
        /*0054*/ 	.byte	0x00, 0xf5, 0x21, 0x00


	//----- nvinfo : EIATTR_KPARAM_INFO
	.align		4
.L_453:
        /*0058*/ 	.byte	0x04, 0x17
        /*005a*/ 	.short	(.L_455 - .L_454)
.L_454:
        /*005c*/ 	.word	0x00000000
        /*0060*/ 	.short	0x0000
        /*0062*/ 	.short	0x0000
        /*0064*/ 	.byte	0x00, 0xf5, 0x21, 0x00


	//----- nvinfo : EIATTR_SPARSE_MMA_MASK
	.align		4
.L_455:
        /*0068*/ 	.byte	0x03, 0x50
        /*006a*/ 	.short	0x0000


	//----- nvinfo : EIATTR_MAXREG_COUNT
	.align		4
        /*006c*/ 	.byte	0x03, 0x1b
        /*006e*/ 	.short	0x00ff


	//----- nvinfo : EIATTR_MERCURY_ISA_VERSION
	.align		4
        /*0070*/ 	.byte	0x03, 0x5f
        /*0072*/ 	.short	0x0101


	//----- nvinfo : EIATTR_VRC_CTA_INIT_COUNT
	.align		4
        /*0074*/ 	.byte	0x02, 0x4a
	.zero		1
	.zero		1


	//----- nvinfo : EIATTR_EXIT_INSTR_OFFSETS
	.align		4
        /*0078*/ 	.byte	0x04, 0x1c
        /*007a*/ 	.short	(.L_457 - .L_456)


	//   ....[0]....
.L_456:
        /*007c*/ 	.word	0x000000d0


	//   ....[1]....
        /*0080*/ 	.word	0x000002e0


	//   ....[2]....
        /*0084*/ 	.word	0x00000380


	//----- nvinfo : EIATTR_CRS_STACK_SIZE
	.align		4
.L_457:
        /*0088*/ 	.byte	0x04, 0x1e
        /*008a*/ 	.short	(.L_459 - .L_458)
.L_458:
        /*008c*/ 	.word	0x00000000


	//----- nvinfo : EIATTR_CBANK_PARAM_SIZE
	.align		4
.L_459:
        /*0090*/ 	.byte	0x03, 0x19
        /*0092*/ 	.short	0x0024


	//----- nvinfo : EIATTR_PARAM_CBANK
	.align		4
        /*0094*/ 	.byte	0x04, 0x0a
        /*0096*/ 	.short	(.L_461 - .L_460)
	.align		4
.L_460:
        /*0098*/ 	.word	index@(.nv.constant0.dualPD_kernel)
        /*009c*/ 	.short	0x0380
        /*009e*/ 	.short	0x0024


	//----- nvinfo : EIATTR_SW_WAR
	.align		4
.L_461:
        /*00a0*/ 	.byte	0x04, 0x36
        /*00a2*/ 	.short	(.L_463 - .L_462)
.L_462:
        /*00a4*/ 	.word	0x00000008
.L_463:


//--------------------- .nv.callgraph             --------------------------
	.section	.nv.callgraph,"",@"SHT_CUDA_CALLGRAPH"
	.align	4
	.sectionentsize	8
	.align		4
        /*0000*/ 	.word	0x00000000
	.align		4
        /*0004*/ 	.word	0xffffffff
	.align		4
        /*0008*/ 	.word	0x00000000
	.align		4
        /*000c*/ 	.word	0xfffffffe
	.align		4
        /*0010*/ 	.word	0x00000000
	.align		4
        /*0014*/ 	.word	0xfffffffd
	.align		4
        /*0018*/ 	.word	0x00000000
	.align		4
        /*001c*/ 	.word	0xfffffffc


//--------------------- .text.PDResidCalc3D_kernel --------------------------
	.section	.text.PDResidCalc3D_kernel,"ax",@progbits
	.align	128
        .global         PDResidCalc3D_kernel
        .type           PDResidCalc3D_kernel,@function
        .size           PDResidCalc3D_kernel,(.L_x_121 - PDResidCalc3D_kernel)
        .other          PDResidCalc3D_kernel,@"STO_CUDA_ENTRY STV_DEFAULT"
PDResidCalc3D_kernel:
.text.PDResidCalc3D_kernel:
[----:B------:R-:W-:Y:S01]  /*0000*/  LDC R1, c[0x0][0x37c] ;  /* 0x0000df00ff017b82 */ /* 0x000fe20000000800 */
[----:B------:R-:W0:Y:S01]  /*0010*/  S2R R0, SR_CTAID.Y ;  /* 0x0000000000007919 */ /* 0x000e220000002600 */
[----:B------:R-:W1:Y:S01]  /*0020*/  LDCU UR4, c[0x0][0x360] ;  /* 0x00006c00ff0477ac */ /* 0x000e620008000800 */
[----:B------:R-:W0:Y:S01]  /*0030*/  S2R R3, SR_TID.Y ;  /* 0x0000000000037919 */ /* 0x000e220000002200 */
[----:B------:R-:W0:Y:S01]  /*0040*/  LDCU UR5, c[0x0][0x364] ;  /* 0x00006c80ff0577ac */ /* 0x000e220008000800 */
[----:B------:R-:W2:Y:S01]  /*0050*/  S2R R4, SR_CTAID.Z ;  /* 0x0000000000047919 */ /* 0x000ea20000002700 */
[----:B------:R-:W2:Y:S01]  /*0060*/  LDCU UR6, c[0x0][0x368] ;  /* 0x00006d00ff0677ac */ /* 0x000ea20008000800 */
[----:B------:R-:W2:Y:S01]  /*0070*/  S2R R7, SR_TID.Z ;  /* 0x0000000000077919 */ /* 0x000ea20000002300 */
[----:B------:R-:W3:Y:S01]  /*0080*/  LDCU.64 UR8, c[0x0][0x398] ;  /* 0x00007300ff0877ac */ /* 0x000ee20008000a00 */
[----:B------:R-:W1:Y:S01]  /*0090*/  S2R R5, SR_CTAID.X ;  /* 0x0000000000057919 */ /* 0x000e620000002500 */
[----:B------:R-:W4:Y:S01]  /*00a0*/  LDCU UR7, c[0x0][0x3a4] ;  /* 0x00007480ff0777ac */ /* 0x000f220008000800 */
[----:B------:R-:W1:Y:S01]  /*00b0*/  S2R R2, SR_TID.X ;  /* 0x0000000000027919 */ /* 0x000e620000002100 */
[----:B0-----:R-:W-:-:S02]  /*00c0*/  IMAD R0, R0, UR5, R3 ;  /* 0x0000000500007c24 */ /* 0x001fc4000f8e0203 */
[----:B--2---:R-:W-:-:S04]  /*00d0*/  IMAD R3, R4, UR6, R7 ;  /* 0x0000000604037c24 */ /* 0x004fc8000f8e0207 */
[----:B---3--:R-:W-:Y:S02]  /*00e0*/  IMAD R0, R3, UR9, R0 ;  /* 0x0000000903007c24 */ /* 0x008fe4000f8e0200 */
[----:B-1----:R-:W-:-:S04]  /*00f0*/  IMAD R5, R5, UR4, R2 ;  /* 0x0000000405057c24 */ /* 0x002fc8000f8e0202 */
[----:B------:R-:W-:-:S05]  /*0100*/  IMAD R9, R0, UR8, R5 ;  /* 0x0000000800097c24 */ /* 0x000fca000f8e0205 */
[----:B----4-:R-:W-:-:S13]  /*0110*/  ISETP.GE.AND P0, PT, R9, UR7, PT ;  /* 0x0000000709007c0c */ /* 0x010fda000bf06270 */
[----:B------:R-:W-:Y:S05]  /*0120*/  @P0 EXIT ;  /* 0x000000000000094d */ /* 0x000fea0003800000 */
[----:B------:R-:W0:Y:S01]  /*0130*/  LDC.64 R2, c[0x0][0x380] ;  /* 0x0000e000ff027b82 */ /* 0x000e220000000a00 */
[----:B------:R-:W1:Y:S07]  /*0140*/  LDCU.64 UR4, c[0x0][0x358] ;  /* 0x00006b00ff0477ac */ /* 0x000e6e0008000a00 */
[----:B------:R-:W2:Y:S08]  /*0150*/  LDC.64 R4, c[0x0][0x388] ;  /* 0x0000e200ff047b82 */ /* 0x000eb00000000a00 */
[----:B------:R-:W3:Y:S01]  /*0160*/  LDC.64 R6, c[0x0][0x390] ;  /* 0x0000e400ff067b82 */ /* 0x000ee20000000a00 */
[----:B0-----:R-:W-:-:S06]  /*0170*/  IMAD.WIDE R2, R9, 0x4, R2 ;  /* 0x0000000409027825 */ /* 0x001fcc00078e0202 */
[----:B-1----:R-:W4:Y:S01]  /*0180*/  LDG.E R2, desc[UR4][R2.64] ;  /* 0x0000000402027981 */ /* 0x002f22000c1e1900 */
[----:B--2---:R-:W-:-:S06]  /*0190*/  IMAD.WIDE R4, R9, 0x4, R4 ;  /* 0x0000000409047825 */ /* 0x004fcc00078e0204 */
[----:B------:R-:W4:Y:S01]  /*01a0*/  LDG.E R5, desc[UR4][R4.64] ;  /* 0x0000000404057981 */ /* 0x000f22000c1e1900 */
[----:B---3--:R-:W-:-:S04]  /*01b0*/  IMAD.WIDE R6, R9, 0x4, R6 ;  /* 0x0000000409067825 */ /* 0x008fc800078e0206 */
[----:B----4-:R-:W-:-:S05]  /*01c0*/  FADD R9, R2, -R5 ;  /* 0x8000000502097221 */ /* 0x010fca0000000000 */
[----:B------:R-:W-:Y:S01]  /*01d0*/  STG.E desc[UR4][R6.64], R9 ;  /* 0x0000000906007986 */ /* 0x000fe2000c101904 */
[----:B------:R-:W-:Y:S05]  /*01e0*/  EXIT ;  /* 0x000000000000794d */ /* 0x000fea0003800000 */
.L_x_0:
[----:B------:R-:W-:-:S00]  /*01f0*/  BRA `(.L_x_0) ;  /* 0xfffffffc00fc7947 */ /* 0x000fc0000383ffff */
[----:B------:R-:W-:-:S00]  /*0200*/  NOP ;  /* 0x0000000000007918 */ /* 0x000fc00000000000 */
[----:B------:R-:W-:-:S00]  /*0210*/  NOP ;  /* 0x0000000000007918 */ /* 0x000fc00000000000 */
[----:B------:R-:W-:-:S00]  /*0220*/  NOP ;  /* 0x0000000000007918 */ /* 0x000fc00000000000 */
[----:B------:R-:W-:-:S00]  /*0230*/  NOP ;  /* 0x0000000000007918 */ /* 0x000fc00000000000 */
[----:B------:R-:W-:-:S00]  /*0240*/  NOP ;  /* 0x0000000000007918 */ /* 0x000fc00000000000 */
[----:B------:R-:W-:-:S00]  /*0250*/  NOP ;  /* 0x0000000000007918 */ /* 0x000fc00000000000 */
[----:B------:R-:W-:-:S00]  /*0260*/  NOP ;  /* 0x0000000000007918 */ /* 0x000fc00000000000 */
[----:B------:R-:W-:-:S00]  /*0270*/  NOP ;  /* 0x0000000000007918 */ /* 0x000fc00000000000 */
.L_x_121:


//--------------------- .text.PDResidCalc2D_kernel --------------------------
	.section	.text.PDResidCalc2D_kernel,"ax",@progbits
	.align	128
        .global         PDResidCalc2D_kernel
        .type           PDResidCalc2D_kernel,@function
        .size           PDResidCalc2D_kernel,(.L_x_122 - PDResidCalc2D_kernel)
        .other          PDResidCalc2D_kernel,@"STO_CUDA_ENTRY STV_DEFAULT"
PDResidCalc2D_kernel:
.text.PDResidCalc2D_kernel:
[----:B------:R-:W-:Y:S01]  /*0000*/  LDC R1, c[0x0][0x37c] ;  /* 0x0000df00ff017b82 */ /* 0x000fe20000000800 */
[----:B------:R-:W0:Y:S01]  /*0010*/  S2R R0, SR_CTAID.X ;  /* 0x0000000000007919 */ /* 0x000e220000002500 */
[----:B------:R-:W0:Y:S01]  /*0020*/  LDCU UR4, c[0x0][0x360] ;  /* 0x00006c00ff0477ac */ /* 0x000e220008000800 */
[----:B------:R-:W0:Y:S01]  /*0030*/  S2R R3, SR_TID.X ;  /* 0x0000000000037919 */ /* 0x000e220000002100 */
[----:B------:R-:W1:Y:S01]  /*0040*/  LDCU UR5, c[0x0][0x364] ;  /* 0x00006c80ff0577ac */ /* 0x000e620008000800 */
[----:B------:R-:W1:Y:S01]  /*0050*/  S2R R2, SR_CTAID.Y ;  /* 0x0000000000027919 */ /* 0x000e620000002600 */
[----:B------:R-:W2:Y:S01]  /*0060*/  LDCU UR6, c[0x0][0x398] ;  /* 0x00007300ff0677ac */ /* 0x000ea20008000800 */
[----:B------:R-:W1:Y:S01]  /*0070*/  S2R R5, SR_TID.Y ;  /* 0x0000000000057919 */ /* 0x000e620000002200 */
[----:B------:R-:W3:Y:S01]  /*0080*/  LDCU UR7, c[0x0][0x3a0] ;  /* 0x00007400ff0777ac */ /* 0x000ee20008000800 */
[----:B0-----:R-:W-:Y:S02]  /*0090*/  IMAD R0, R0, UR4, R3 ;  /* 0x0000000400007c24 */ /* 0x001fe4000f8e0203 */
[----:B-1----:R-:W-:-:S04]  /*00a0*/  IMAD R3, R2, UR5, R5 ;  /* 0x0000000502037c24 */ /* 0x002fc8000f8e0205 */
[----:B--2---:R-:W-:-:S05]  /*00b0*/  IMAD R9, R3, UR6, R0 ;  /* 0x0000000603097c24 */ /* 0x004fca000f8e0200 */
[----:B---3--:R-:W-:-:S13]  /*00c0*/  ISETP.GE.AND P0, PT, R9, UR7, PT ;  /* 0x0000000709007c0c */ /* 0x008fda000bf06270 */
        /* <DEDUP_REMOVED lines=13> */
.L_x_1:
        /* <DEDUP_REMOVED lines=14> */
.L_x_122:


//--------------------- .text.getU3D_kernel       --------------------------
	.section	.text.getU3D_kernel,"ax",@progbits
	.align	128
        .global         getU3D_kernel
        .type           getU3D_kernel,@function
        .size           getU3D_kernel,(.L_x_123 - getU3D_kernel)
        .other          getU3D_kernel,@"STO_CUDA_ENTRY STV_DEFAULT"
getU3D_kernel:
.text.getU3D_kernel:
        /* <DEDUP_REMOVED lines=8> */
[----:B------:R-:W3:Y:S01]  /*0080*/  LDCU UR7, c[0x0][0x398] ;  /* 0x00007300ff0777ac */ /* 0x000ee20008000800 */
[----:B------:R-:W1:Y:S01]  /*0090*/  S2R R5, SR_CTAID.X ;  /* 0x0000000000057919 */ /* 0x000e620000002500 */
[----:B------:R-:W4:Y:S01]  /*00a0*/  LDCU UR8, c[0x0][0x394] ;  /* 0x00007280ff0877ac */ /* 0x000f220008000800 */
[----:B------:R-:W1:Y:S01]  /*00b0*/  S2R R2, SR_TID.X ;  /* 0x0000000000027919 */ /* 0x000e620000002100 */
[----:B------:R-:W5:Y:S01]  /*00c0*/  LDCU UR9, c[0x0][0x3a0] ;  /* 0x00007400ff0977ac */ /* 0x000f620008000800 */
[----:B0-----:R-:W-:-:S02]  /*00d0*/  IMAD R0, R0, UR5, R3 ;  /* 0x0000000500007c24 */ /* 0x001fc4000f8e0203 */
[----:B--2---:R-:W-:-:S04]  /*00e0*/  IMAD R3, R4, UR6, R7 ;  /* 0x0000000604037c24 */ /* 0x004fc8000f8e0207 */
[----:B---3--:R-:W-:Y:S02]  /*00f0*/  IMAD R0, R3, UR7, R0 ;  /* 0x0000000703007c24 */ /* 0x008fe4000f8e0200 */
[----:B-1----:R-:W-:-:S04]  /*0100*/  IMAD R5, R5, UR4, R2 ;  /* 0x0000000405057c24 */ /* 0x002fc8000f8e0202 */
[----:B----4-:R-:W-:-:S05]  /*0110*/  IMAD R7, R0, UR8, R5 ;  /* 0x0000000800077c24 */ /* 0x010fca000f8e0205 */
[----:B-----5:R-:W-:-:S13]  /*0120*/  ISETP.GE.AND P0, PT, R7, UR9, PT ;  /* 0x0000000907007c0c */ /* 0x020fda000bf06270 */
[----:B------:R-:W-:Y:S05]  /*0130*/  @P0 EXIT ;  /* 0x000000000000094d */ /* 0x000fea0003800000 */
[----:B------:R-:W0:Y:S01]  /*0140*/  LDC.64 R4, c[0x0][0x388] ;  /* 0x0000e200ff047b82 */ /* 0x000e220000000a00 */
[----:B------:R-:W1:Y:S01]  /*0150*/  LDCU.64 UR4, c[0x0][0x358] ;  /* 0x00006b00ff0477ac */ /* 0x000e620008000a00 */
[----:B------:R-:W2:Y:S06]  /*0160*/  LDCU UR6, c[0x0][0x390] ;  /* 0x00007200ff0677ac */ /* 0x000eac0008000800 */
[----:B------:R-:W3:Y:S01]  /*0170*/  LDC.64 R2, c[0x0][0x380] ;  /* 0x0000e000ff027b82 */ /* 0x000ee20000000a00 */
[----:B0-----:R-:W-:-:S06]  /*0180*/  IMAD.WIDE R4, R7, 0x4, R4 ;  /* 0x0000000407047825 */ /* 0x001fcc00078e0204 */
[----:B-1----:R-:W4:Y:S01]  /*0190*/  LDG.E R5, desc[UR4][R4.64] ;  /* 0x0000000404057981 */ /* 0x002f22000c1e1900 */
[----:B---3--:R-:W-:-:S05]  /*01a0*/  IMAD.WIDE R2, R7, 0x4, R2 ;  /* 0x0000000407027825 */ /* 0x008fca00078e0202 */
[----:B------:R-:W4:Y:S02]  /*01b0*/  LDG.E R0, desc[UR4][R2.64] ;  /* 0x0000000402007981 */ /* 0x000f24000c1e1900 */
[----:B----4-:R-:W-:-:S04]  /*01c0*/  FADD R7, R0, -R5 ;  /* 0x8000000500077221 */ /* 0x010fc80000000000 */
[----:B--2---:R-:W-:-:S05]  /*01d0*/  FFMA R7, R7, UR6, R0 ;  /* 0x0000000607077c23 */ /* 0x004fca0008000000 */
[----:B------:R-:W-:Y:S01]  /*01e0*/  STG.E desc[UR4][R2.64], R7 ;  /* 0x0000000702007986 */ /* 0x000fe2000c101904 */
[----:B------:R-:W-:Y:S05]  /*01f0*/  EXIT ;  /* 0x000000000000794d */ /* 0x000fea0003800000 */
.L_x_2:
        /* <DEDUP_REMOVED lines=16> */
.L_x_123:


//--------------------- .text.getU2D_kernel       --------------------------
	.section	.text.getU2D_kernel,"ax",@progbits
	.align	128
        .global         getU2D_kernel
        .type           getU2D_kernel,@function
        .size           getU2D_kernel,(.L_x_124 - getU2D_kernel)
        .other          getU2D_kernel,@"STO_CUDA_ENTRY STV_DEFAULT"
getU2D_kernel:
.text.getU2D_kernel:
        /* <DEDUP_REMOVED lines=26> */
.L_x_3:
        /* <DEDUP_REMOVED lines=14> */
.L_x_124:


//--------------------- .text.PDcopy_kernel3D     --------------------------
	.section	.text.PDcopy_kernel3D,"ax",@progbits
	.align	128
        .global         PDcopy_kernel3D
        .type           PDcopy_kernel3D,@function
        .size           PDcopy_kernel3D,(.L_x_125 - PDcopy_kernel3D)
        .other          PDcopy_kernel3D,@"STO_CUDA_ENTRY STV_DEFAULT"
PDcopy_kernel3D:
.text.PDcopy_kernel3D:
        /* <DEDUP_REMOVED lines=21> */
[----:B------:R-:W2:Y:S01]  /*0150*/  LDC.64 R4, c[0x0][0x388] ;  /* 0x0000e200ff047b82 */ /* 0x000ea20000000a00 */
[----:B0-----:R-:W-:-:S06]  /*0160*/  IMAD.WIDE R2, R7, 0x4, R2 ;  /* 0x0000000407027825 */ /* 0x001fcc00078e0202 */
[----:B-1----:R-:W3:Y:S01]  /*0170*/  LDG.E R3, desc[UR4][R2.64] ;  /* 0x0000000402037981 */ /* 0x002ee2000c1e1900 */
[----:B--2---:R-:W-:-:S05]  /*0180*/  IMAD.WIDE R4, R7, 0x4, R4 ;  /* 0x0000000407047825 */ /* 0x004fca00078e0204 */
[----:B---3--:R-:W-:Y:S01]  /*0190*/  STG.E desc[UR4][R4.64], R3 ;  /* 0x0000000304007986 */ /* 0x008fe2000c101904 */
[----:B------:R-:W-:Y:S05]  /*01a0*/  EXIT ;  /* 0x000000000000794d */ /* 0x000fea0003800000 */
.L_x_4:
        /* <DEDUP_REMOVED lines=13> */
.L_x_125:


//--------------------- .text.PDcopy_kernel2D     --------------------------
	.section	.text.PDcopy_kernel2D,"ax",@progbits
	.align	128
        .global         PDcopy_kernel2D
        .type           PDcopy_kernel2D,@function
        .size           PDcopy_kernel2D,(.L_x_126 - PDcopy_kernel2D)
        .other          PDcopy_kernel2D,@"STO_CUDA_ENTRY STV_DEFAULT"
PDcopy_kernel2D:
.text.PDcopy_kernel2D:
        /* <DEDUP_REMOVED lines=22> */
.L_x_5:
        /* <DEDUP_REMOVED lines=10> */
.L_x_126:


//--------------------- .text.PDnonneg3D_kernel   --------------------------
	.section	.text.PDnonneg3D_kernel,"ax",@progbits
	.align	128
        .global         PDnonneg3D_kernel
        .type           PDnonneg3D_kernel,@function
        .size           PDnonneg3D_kernel,(.L_x_127 - PDnonneg3D_kernel)
        .other          PDnonneg3D_kernel,@"STO_CUDA_ENTRY STV_DEFAULT"
PDnonneg3D_kernel:
.text.PDnonneg3D_kernel:
        /* <DEDUP_REMOVED lines=20> */
[----:B------:R-:W1:Y:S01]  /*0140*/  LDCU.64 UR4, c[0x0][0x358] ;  /* 0x00006b00ff0477ac */ /* 0x000e620008000a00 */
[----:B0-----:R-:W-:-:S05]  /*0150*/  IMAD.WIDE R2, R5, 0x4, R2 ;  /* 0x0000000405027825 */ /* 0x001fca00078e0202 */
[----:B-1----:R-:W2:Y:S02]  /*0160*/  LDG.E R0, desc[UR4][R2.64] ;  /* 0x0000000402007981 */ /* 0x002ea4000c1e1900 */
[----:B--2---:R-:W-:-:S13]  /*0170*/  FSETP.GEU.AND P0, PT, R0, RZ, PT ;  /* 0x000000ff0000720b */ /* 0x004fda0003f0e000 */
[----:B------:R-:W-:Y:S05]  /*0180*/  @P0 EXIT ;  /* 0x000000000000094d */ /* 0x000fea0003800000 */
[----:B------:R-:W-:Y:S01]  /*0190*/  STG.E desc[UR4][R2.64], RZ ;  /* 0x000000ff02007986 */ /* 0x000fe2000c101904 */
[----:B------:R-:W-:Y:S05]  /*01a0*/  EXIT ;  /* 0x000000000000794d */ /* 0x000fea0003800000 */
.L_x_6:
        /* <DEDUP_REMOVED lines=13> */
.L_x_127:


//--------------------- .text.DivProj3D_kernel    --------------------------
	.section	.text.DivProj3D_kernel,"ax",@progbits
	.align	128
        .global         DivProj3D_kernel
        .type           DivProj3D_kernel,@function
        .size           DivProj3D_kernel,(.L_x_111 - DivProj3D_kernel)
        .other          DivProj3D_kernel,@"STO_CUDA_ENTRY STV_DEFAULT"
DivProj3D_kernel:
.text.DivProj3D_kernel:
[----:B------:R-:W-:Y:S01]  /*0000*/  LDC R1, c[0x0][0x37c] ;  /* 0x0000df00ff017b82 */ /* 0x000fe20000000800 */
[----:B------:R-:W0:Y:S01]  /*0010*/  S2R R11, SR_CTAID.Y ;  /* 0x00000000000b7919 */ /* 0x000e220000002600 */
[----:B------:R-:W1:Y:S06]  /*0020*/  LDCU UR4, c[0x0][0x360] ;  /* 0x00006c00ff0477ac */ /* 0x000e6c0008000800 */
[----:B------:R-:W2:Y:S01]  /*0030*/  LDC.64 R2, c[0x0][0x3b0] ;  /* 0x0000ec00ff027b82 */ /* 0x000ea20000000a00 */
[----:B------:R-:W0:Y:S01]  /*0040*/  S2R R4, SR_TID.Y ;  /* 0x0000000000047919 */ /* 0x000e220000002200 */
[----:B------:R-:W0:Y:S01]  /*0050*/  LDCU UR5, c[0x0][0x364] ;  /* 0x00006c80ff0577ac */ /* 0x000e220008000800 */
[----:B------:R-:W1:Y:S01]  /*0060*/  S2R R5, SR_CTAID.X ;  /* 0x0000000000057919 */ /* 0x000e620000002500 */
[----:B------:R-:W3:Y:S01]  /*0070*/  LDCU UR6, c[0x0][0x368] ;  /* 0x00006d00ff0677ac */ /* 0x000ee20008000800 */
[----:B------:R-:W1:Y:S01]  /*0080*/  S2R R0, SR_TID.X ;  /* 0x0000000000007919 */ /* 0x000e620000002100 */
[----:B------:R-:W4:Y:S01]  /*0090*/  LDCU UR7, c[0x0][0x3b8] ;  /* 0x00007700ff0777ac */ /* 0x000f220008000800 */
[----:B------:R-:W3:Y:S01]  /*00a0*/  S2R R6, SR_CTAID.Z ;  /* 0x0000000000067919 */ /* 0x000ee20000002700 */
[----:B------:R-:W3:Y:S01]  /*00b0*/  S2R R7, SR_TID.Z ;  /* 0x0000000000077919 */ /* 0x000ee20000002300 */
[----:B0-----:R-:W-:-:S05]  /*00c0*/  IMAD R11, R11, UR5, R4 ;  /* 0x000000050b0b7c24 */ /* 0x001fca000f8e0204 */
[----:B--2---:R-:W-:Y:S01]  /*00d0*/  ISETP.GE.AND P0, PT, R11, R3, PT ;  /* 0x000000030b00720c */ /* 0x004fe20003f06270 */
[----:B-1----:R-:W-:-:S05]  /*00e0*/  IMAD R5, R5, UR4, R0 ;  /* 0x0000000405057c24 */ /* 0x002fca000f8e0200 */
[----:B------:R-:W-:Y:S01]  /*00f0*/  ISETP.GE.OR P0, PT, R5, R2, P0 ;  /* 0x000000020500720c */ /* 0x000fe20000706670 */
[----:B---3--:R-:W-:-:S05]  /*0100*/  IMAD R0, R6, UR6, R7 ;  /* 0x0000000606007c24 */ /* 0x008fca000f8e0207 */
[----:B----4-:R-:W-:-:S13]  /*0110*/  ISETP.GE.OR P0, PT, R0, UR7, P0 ;  /* 0x0000000700007c0c */ /* 0x010fda0008706670 */
[----:B------:R-:W-:Y:S05]  /*0120*/  @P0 EXIT ;  /* 0x000000000000094d */ /* 0x000fea0003800000 */
[----:B------:R-:W-:Y:S01]  /*0130*/  ISETP.NE.AND P1, PT, R11, RZ, PT ;  /* 0x000000ff0b00720c */ /* 0x000fe20003f25270 */
[----:B------:R-:W0:Y:S01]  /*0140*/  LDC.64 R12, c[0x0][0x398] ;  /* 0x0000e600ff0c7b82 */ /* 0x000e220000000a00 */
[C---:B------:R-:W-:Y:S01]  /*0150*/  ISETP.NE.AND P2, PT, R0.reuse, RZ, PT ;  /* 0x000000ff0000720c */ /* 0x040fe20003f45270 */
[----:B------:R-:W-:Y:S01]  /*0160*/  IMAD R3, R3, R2, RZ ;  /* 0x0000000203037224 */ /* 0x000fe200078e02ff */
[----:B------:R-:W1:Y:S01]  /*0170*/  LDCU.64 UR4, c[0x0][0x358] ;  /* 0x00006b00ff0477ac */ /* 0x000e620008000a00 */
[C---:B------:R-:W-:Y:S02]  /*0180*/  ISETP.NE.AND P0, PT, R5.reuse, RZ, PT ;  /* 0x000000ff0500720c */ /* 0x040fe40003f05270 */
[----:B------:R-:W-:Y:S01]  /*0190*/  IMAD R0, R0, R3, RZ ;  /* 0x0000000300007224 */ /* 0x000fe200078e02ff */
[----:B------:R-:W2:Y:S01]  /*01a0*/  LDCU.64 UR6, c[0x0][0x3a8] ;  /* 0x00007500ff0677ac */ /* 0x000ea20008000a00 */
[----:B------:R-:W3:Y:S02]  /*01b0*/  LDC.64 R8, c[0x0][0x390] ;  /* 0x0000e400ff087b82 */ /* 0x000ee40000000a00 */
[----:B------:R-:W-:-:S02]  /*01c0*/  IMAD.IADD R4, R5, 0x1, R0 ;  /* 0x0000000105047824 */ /* 0x000fc400078e0200 */
[CC--:B------:R-:W-:Y:S02]  /*01d0*/  @P1 IMAD R15, R11.reuse, R2.reuse, -R2 ;  /* 0x000000020b0f1224 */ /* 0x0c0fe400078e0a02 */
[CC--:B------:R-:W-:Y:S02]  /*01e0*/  @P2 IMAD R10, R11.reuse, R2.reuse, R5 ;  /* 0x000000020b0a2224 */ /* 0x0c0fe400078e0205 */
[----:B------:R-:W4:Y:S01]  /*01f0*/  LDC.64 R6, c[0x0][0x3a0] ;  /* 0x0000e800ff067b82 */ /* 0x000f220000000a00 */
[----:B------:R-:W-:Y:S02]  /*0200*/  IMAD R11, R11, R2, R4 ;  /* 0x000000020b0b7224 */ /* 0x000fe400078e0204 */
[----:B------:R-:W-:Y:S01]  /*0210*/  @P1 IMAD.IADD R15, R4, 0x1, R15 ;  /* 0x00000001040f1824 */ /* 0x000fe200078e020f */
[----:B------:R-:W-:-:S04]  /*0220*/  @P2 IADD3 R25, PT, PT, R10, R0, -R3 ;  /* 0x000000000a192210 */ /* 0x000fc80007ffe803 */
[----:B------:R-:W5:Y:S01]  /*0230*/  LDC.64 R4, c[0x0][0x380] ;  /* 0x0000e000ff047b82 */ /* 0x000f620000000a00 */
[----:B0-----:R-:W-:-:S04]  /*0240*/  IMAD.WIDE R16, R11, 0x4, R12 ;  /* 0x000000040b107825 */ /* 0x001fc800078e020c */
[----:B------:R-:W-:Y:S01]  /*0250*/  @P1 IMAD.WIDE R20, R15, 0x4, R12 ;  /* 0x000000040f141825 */ /* 0x000fe200078e020c */
[----:B-1----:R-:W2:Y:S02]  /*0260*/  LDG.E R0, desc[UR4][R16.64] ;  /* 0x0000000410007981 */ /* 0x002ea4000c1e1900 */
[----:B------:R-:W0:Y:S01]  /*0270*/  LDC.64 R2, c[0x0][0x388] ;  /* 0x0000e200ff027b82 */ /* 0x000e220000000a00 */
[----:B---3--:R-:W-:Y:S02]  /*0280*/  IMAD.WIDE R18, R11, 0x4, R8 ;  /* 0x000000040b127825 */ /* 0x008fe400078e0208 */
[----:B------:R-:W3:Y:S04]  /*0290*/  @P1 LDG.E R9, desc[UR4][R20.64] ;  /* 0x0000000414091981 */ /* 0x000ee8000c1e1900 */
[----:B------:R-:W3:Y:S01]  /*02a0*/  LDG.E R8, desc[UR4][R18.64] ;  /* 0x0000000412087981 */ /* 0x000ee2000c1e1900 */
[----:B----4-:R-:W-:-:S03]  /*02b0*/  @P2 IMAD.WIDE R24, R25, 0x4, R6 ;  /* 0x0000000419182825 */ /* 0x010fc600078e0206 */
[----:B------:R-:W4:Y:S01]  /*02c0*/  @P0 LDG.E R13, desc[UR4][R18.64+-0x4] ;  /* 0xfffffc04120d0981 */ /* 0x000f22000c1e1900 */
[----:B------:R-:W-:-:S03]  /*02d0*/  IMAD.WIDE R22, R11, 0x4, R6 ;  /* 0x000000040b167825 */ /* 0x000fc600078e0206 */
[----:B------:R-:W4:Y:S04]  /*02e0*/  @P2 LDG.E R12, desc[UR4][R24.64] ;  /* 0x00000004180c2981 */ /* 0x000f28000c1e1900 */
[----:B------:R-:W4:Y:S01]  /*02f0*/  LDG.E R15, desc[UR4][R22.64] ;  /* 0x00000004160f7981 */ /* 0x000f22000c1e1900 */
[----:B-----5:R-:W-:-:S04]  /*0300*/  IMAD.WIDE R4, R11, 0x4, R4 ;  /* 0x000000040b047825 */ /* 0x020fc800078e0204 */
[----:B0-----:R-:W-:Y:S01]  /*0310*/  IMAD.WIDE R26, R11, 0x4, R2 ;  /* 0x000000040b1a7825 */ /* 0x001fe200078e0202 */
[----:B------:R-:W5:Y:S04]  /*0320*/  LDG.E R14, desc[UR4][R4.64] ;  /* 0x00000004040e7981 */ /* 0x000f68000c1e1900 */
[----:B------:R-:W5:Y:S01]  /*0330*/  LDG.E R16, desc[UR4][R26.64] ;  /* 0x000000041a107981 */ /* 0x000f62000c1e1900 */
[----:B--2---:R-:W0:Y:S02]  /*0340*/  F2F.F64.F32 R6, UR6 ;  /* 0x0000000600067d10 */ /* 0x004e240008201800 */
[----:B0-----:R-:W-:-:S06]  /*0350*/  DADD R6, R6, 1 ;  /* 0x3ff0000006067429 */ /* 0x001fcc0000000000 */
[----:B------:R-:W0:Y:S01]  /*0360*/  MUFU.RCP64H R3, R7 ;  /* 0x0000000700037308 */ /* 0x000e220000001800 */
[----:B------:R-:W-:-:S06]  /*0370*/  IMAD.MOV.U32 R2, RZ, RZ, 0x1 ;  /* 0x00000001ff027424 */ /* 0x000fcc00078e00ff */
[----:B0-----:R-:W-:-:S08]  /*0380*/  DFMA R10, -R6, R2, 1 ;  /* 0x3ff00000060a742b */ /* 0x001fd00000000102 */
[----:B------:R-:W-:-:S08]  /*0390*/  DFMA R10, R10, R10, R10 ;  /* 0x0000000a0a0a722b */ /* 0x000fd0000000000a */
[----:B------:R-:W-:-:S08]  /*03a0*/  DFMA R10, R2, R10, R2 ;  /* 0x0000000a020a722b */ /* 0x000fd00000000002 */
[----:B------:R-:W-:-:S08]  /*03b0*/  DFMA R2, -R6, R10, 1 ;  /* 0x3ff000000602742b */ /* 0x000fd0000000010a */
[----:B------:R-:W-:Y:S01]  /*03c0*/  DFMA R2, R10, R2, R10 ;  /* 0x000000020a02722b */ /* 0x000fe2000000000a */
[----:B------:R-:W-:Y:S01]  /*03d0*/  BSSY.RECONVERGENT B0, `(.L_x_7) ;  /* 0x000001a000007945 */ /* 0x000fe20003800200 */
[C---:B---3--:R-:W-:Y:S01]  /*03e0*/  @P1 FADD R17, R0.reuse, -R9 ;  /* 0x8000000900111221 */ /* 0x048fe20000000000 */
[----:B------:R-:W-:-:S03]  /*03f0*/  @!P1 FADD R9, -R0, -RZ ;  /* 0x800000ff00099221 */ /* 0x000fc60000000100 */
[----:B------:R-:W-:Y:S01]  /*0400*/  @P1 FADD R9, -R17, -RZ ;  /* 0x800000ff11091221 */ /* 0x000fe20000000100 */
[C---:B----4-:R-:W-:Y:S01]  /*0410*/  @P0 FADD R13, R8.reuse, -R13 ;  /* 0x8000000d080d0221 */ /* 0x050fe20000000000 */
[----:B------:R-:W-:-:S03]  /*0420*/  @!P0 FADD R8, -R8, -RZ ;  /* 0x800000ff08088221 */ /* 0x000fc60000000100 */
[----:B------:R-:W-:Y:S01]  /*0430*/  @P0 FADD R8, -R13, -RZ ;  /* 0x800000ff0d080221 */ /* 0x000fe20000000100 */
[C---:B------:R-:W-:Y:S01]  /*0440*/  @P2 FADD R12, R15.reuse, -R12 ;  /* 0x8000000c0f0c2221 */ /* 0x040fe20000000000 */
[----:B------:R-:W-:Y:S02]  /*0450*/  @!P2 FADD R15, -R15, -RZ ;  /* 0x800000ff0f0fa221 */ /* 0x000fe40000000100 */
[----:B------:R-:W-:Y:S01]  /*0460*/  FADD R8, R9, R8 ;  /* 0x0000000809087221 */ /* 0x000fe20000000000 */
[----:B------:R-:W-:-:S04]  /*0470*/  @P2 FADD R15, -R12, -RZ ;  /* 0x800000ff0c0f2221 */ /* 0x000fc80000000100 */
[----:B------:R-:W-:-:S04]  /*0480*/  FADD R15, R8, R15 ;  /* 0x0000000f080f7221 */ /* 0x000fc80000000000 */
[----:B-----5:R-:W-:-:S04]  /*0490*/  FFMA R15, -R15, UR7, R14 ;  /* 0x000000070f0f7c23 */ /* 0x020fc8000800010e */
[----:B------:R-:W-:-:S06]  /*04a0*/  FFMA R8, R16, UR6, R15 ;  /* 0x0000000610087c23 */ /* 0x000fcc000800000f */
[----:B------:R-:W0:Y:S02]  /*04b0*/  F2F.F64.F32 R8, R8 ;  /* 0x0000000800087310 */ /* 0x000e240000201800 */
[----:B0-----:R-:W-:-:S08]  /*04c0*/  DMUL R10, R8, R2 ;  /* 0x00000002080a7228 */ /* 0x001fd00000000000 */
[----:B------:R-:W-:-:S08]  /*04d0*/  DFMA R12, -R6, R10, R8 ;  /* 0x0000000a060c722b */ /* 0x000fd00000000108 */
[----:B------:R-:W-:Y:S01]  /*04e0*/  DFMA R2, R2, R12, R10 ;  /* 0x0000000c0202722b */ /* 0x000fe2000000000a */
[----:B------:R-:W-:-:S09]  /*04f0*/  FSETP.GEU.AND P1, PT, |R9|, 6.5827683646048100446e-37, PT ;  /* 0x036000000900780b */ /* 0x000fd20003f2e200 */
[----:B------:R-:W-:-:S05]  /*0500*/  FFMA R0, RZ, R7, R3 ;  /* 0x00000007ff007223 */ /* 0x000fca0000000003 */
[----:B------:R-:W-:-:S13]  /*0510*/  FSETP.GT.AND P0, PT, |R0|, 1.469367938527859385e-39, PT ;  /* 0x001000000000780b */ /* 0x000fda0003f04200 */
[----:B------:R-:W-:Y:S05]  /*0520*/  @P0 BRA P1, `(.L_x_8) ;  /* 0x0000000000100947 */ /* 0x000fea0000800000 */
[----:B------:R-:W-:-:S07]  /*0530*/  MOV R0, 0x550 ;  /* 0x0000055000007802 */ /* 0x000fce0000000f00 */
[----:B------:R-:W-:Y:S05]  /*0540*/  CALL.REL.NOINC `($__internal_0_$__cuda_sm20_div_rn_f64_full) ;  /* 0x0000000000187944 */ /* 0x000fea0003c00000 */
[----:B------:R-:W-:Y:S01]  /*0550*/  IMAD.MOV.U32 R2, RZ, RZ, R12 ;  /* 0x000000ffff027224 */ /* 0x000fe200078e000c */
[----:B------:R-:W-:-:S07]  /*0560*/  MOV R3, R13 ;  /* 0x0000000d00037202 */ /* 0x000fce0000000f00 */
.L_x_8:
[----:B------:R-:W-:Y:S05]  /*0570*/  BSYNC.RECONVERGENT B0 ;  /* 0x0000000000007941 */ /* 0x000fea0003800200 */
.L_x_7:
[----:B------:R-:W0:Y:S02]  /*0580*/  F2F.F32.F64 R3, R2 ;  /* 0x0000000200037310 */ /* 0x000e240000301000 */
[----:B0-----:R-:W-:Y:S01]  /*0590*/  STG.E desc[UR4][R4.64], R3 ;  /* 0x0000000304007986 */ /* 0x001fe2000c101904 */
[----:B------:R-:W-:Y:S05]  /*05a0*/  EXIT ;  /* 0x000000000000794d */ /* 0x000fea0003800000 */
        .weak           $__internal_0_$__cuda_sm20_div_rn_f64_full
        .type           $__internal_0_$__cuda_sm20_div_rn_f64_full,@function
        .size           $__internal_0_$__cuda_sm20_div_rn_f64_full,(.L_x_111 - $__internal_0_$__cuda_sm20_div_rn_f64_full)
$__internal_0_$__cuda_sm20_div_rn_f64_full:
[C---:B------:R-:W-:Y:S01]  /*05b0*/  FSETP.GEU.AND P0, PT, |R7|.reuse, 1.469367938527859385e-39, PT ;  /* 0x001000000700780b */ /* 0x040fe20003f0e200 */
[----:B------:R-:W-:Y:S01]  /*05c0*/  IMAD.MOV.U32 R16, RZ, RZ, 0x1 ;  /* 0x00000001ff107424 */ /* 0x000fe200078e00ff */
[----:B------:R-:W-:Y:S01]  /*05d0*/  LOP3.LUT R2, R7, 0x800fffff, RZ, 0xc0, !PT ;  /* 0x800fffff07027812 */ /* 0x000fe200078ec0ff */
[----:B------:R-:W-:Y:S01]  /*05e0*/  BSSY.RECONVERGENT B1, `(.L_x_9) ;  /* 0x0000055000017945 */ /* 0x000fe20003800200 */
[C---:B------:R-:W-:Y:S02]  /*05f0*/  FSETP.GEU.AND P2, PT, |R9|.reuse, 1.469367938527859385e-39, PT ;  /* 0x001000000900780b */ /* 0x040fe40003f4e200 */
[----:B------:R-:W-:Y:S01]  /*0600*/  LOP3.LUT R3, R2, 0x3ff00000, RZ, 0xfc, !PT ;  /* 0x3ff0000002037812 */ /* 0x000fe200078efcff */
[----:B------:R-:W-:Y:S01]  /*0610*/  IMAD.MOV.U32 R2, RZ, RZ, R6 ;  /* 0x000000ffff027224 */ /* 0x000fe200078e0006 */
[----:B------:R-:W-:Y:S02]  /*0620*/  LOP3.LUT R12, R9, 0x7ff00000, RZ, 0xc0, !PT ;  /* 0x7ff00000090c7812 */ /* 0x000fe400078ec0ff */
[----:B------:R-:W-:-:S03]  /*0630*/  LOP3.LUT R15, R7, 0x7ff00000, RZ, 0xc0, !PT ;  /* 0x7ff00000070f7812 */ /* 0x000fc600078ec0ff */
[----:B------:R-:W-:Y:S01]  /*0640*/  @!P0 DMUL R2, R6, 8.98846567431157953865e+307 ;  /* 0x7fe0000006028828 */ /* 0x000fe20000000000 */
[----:B------:R-:W-:-:S03]  /*0650*/  ISETP.GE.U32.AND P1, PT, R12, R15, PT ;  /* 0x0000000f0c00720c */ /* 0x000fc60003f26070 */
[----:B------:R-:W-:Y:S02]  /*0660*/  @!P2 LOP3.LUT R13, R7, 0x7ff00000, RZ, 0xc0, !PT ;  /* 0x7ff00000070da812 */ /* 0x000fe400078ec0ff */
[----:B------:R-:W0:Y:S01]  /*0670*/  MUFU.RCP64H R17, R3 ;  /* 0x0000000300117308 */ /* 0x000e220000001800 */
[----:B------:R-:W-:Y:S02]  /*0680*/  @!P2 MOV R18, RZ ;  /* 0x000000ff0012a202 */ /* 0x000fe40000000f00 */
[----:B------:R-:W-:Y:S01]  /*0690*/  @!P2 ISETP.GE.U32.AND P3, PT, R12, R13, PT ;  /* 0x0000000d0c00a20c */ /* 0x000fe20003f66070 */
[----:B------:R-:W-:-:S05]  /*06a0*/  IMAD.MOV.U32 R13, RZ, RZ, 0x1ca00000 ;  /* 0x1ca00000ff0d7424 */ /* 0x000fca00078e00ff */
[----:B------:R-:W-:-:S04]  /*06b0*/  @!P2 SEL R19, R13, 0x63400000, !P3 ;  /* 0x634000000d13a807 */ /* 0x000fc80005800000 */
[----:B------:R-:W-:Y:S01]  /*06c0*/  @!P2 LOP3.LUT R19, R19, 0x80000000, R9, 0xf8, !PT ;  /* 0x800000001313a812 */ /* 0x000fe200078ef809 */
[----:B0-----:R-:W-:-:S03]  /*06d0*/  DFMA R10, R16, -R2, 1 ;  /* 0x3ff00000100a742b */ /* 0x001fc60000000802 */
[----:B------:R-:W-:-:S05]  /*06e0*/  @!P2 LOP3.LUT R19, R19, 0x100000, RZ, 0xfc, !PT ;  /* 0x001000001313a812 */ /* 0x000fca00078efcff */
[----:B------:R-:W-:-:S08]  /*06f0*/  DFMA R10, R10, R10, R10 ;  /* 0x0000000a0a0a722b */ /* 0x000fd0000000000a */
[----:B------:R-:W-:Y:S01]  /*0700*/  DFMA R16, R16, R10, R16 ;  /* 0x0000000a1010722b */ /* 0x000fe20000000010 */
[----:B------:R-:W-:Y:S01]  /*0710*/  SEL R11, R13, 0x63400000, !P1 ;  /* 0x634000000d0b7807 */ /* 0x000fe20004800000 */
[----:B------:R-:W-:-:S03]  /*0720*/  IMAD.MOV.U32 R10, RZ, RZ, R8 ;  /* 0x000000ffff0a7224 */ /* 0x000fc600078e0008 */
[----:B------:R-:W-:-:S03]  /*0730*/  LOP3.LUT R11, R11, 0x800fffff, R9, 0xf8, !PT ;  /* 0x800fffff0b0b7812 */ /* 0x000fc600078ef809 */
[----:B------:R-:W-:-:S03]  /*0740*/  DFMA R20, R16, -R2, 1 ;  /* 0x3ff000001014742b */ /* 0x000fc60000000802 */
[----:B------:R-:W-:-:S05]  /*0750*/  @!P2 DFMA R10, R10, 2, -R18 ;  /* 0x400000000a0aa82b */ /* 0x000fca0000000812 */
[----:B------:R-:W-:Y:S01]  /*0760*/  DFMA R16, R16, R20, R16 ;  /* 0x000000141010722b */ /* 0x000fe20000000010 */
[----:B------:R-:W-:Y:S02]  /*0770*/  IMAD.MOV.U32 R21, RZ, RZ, R12 ;  /* 0x000000ffff157224 */ /* 0x000fe400078e000c */
[----:B------:R-:W-:Y:S01]  /*0780*/  IMAD.MOV.U32 R20, RZ, RZ, R15 ;  /* 0x000000ffff147224 */ /* 0x000fe200078e000f */
[----:B------:R-:W-:Y:S02]  /*0790*/  @!P0 LOP3.LUT R20, R3, 0x7ff00000, RZ, 0xc0, !PT ;  /* 0x7ff0000003148812 */ /* 0x000fe400078ec0ff */
[----:B------:R-:W-:Y:S02]  /*07a0*/  @!P2 LOP3.LUT R21, R11, 0x7ff00000, RZ, 0xc0, !PT ;  /* 0x7ff000000b15a812 */ /* 0x000fe400078ec0ff */
[----:B------:R-:W-:Y:S01]  /*07b0*/  DMUL R18, R16, R10 ;  /* 0x0000000a10127228 */ /* 0x000fe20000000000 */
[----:B------:R-:W-:Y:S02]  /*07c0*/  VIADD R23, R20, 0xffffffff ;  /* 0xffffffff14177836 */ /* 0x000fe40000000000 */
[----:B------:R-:W-:-:S05]  /*07d0*/  VIADD R22, R21, 0xffffffff ;  /* 0xffffffff15167836 */ /* 0x000fca0000000000 */
[----:B------:R-:W-:Y:S01]  /*07e0*/  DFMA R14, R18, -R2, R10 ;  /* 0x80000002120e722b */ /* 0x000fe2000000000a */
[----:B------:R-:W-:-:S04]  /*07f0*/  ISETP.GT.U32.AND P0, PT, R22, 0x7feffffe, PT ;  /* 0x7feffffe1600780c */ /* 0x000fc80003f04070 */
[----:B------:R-:W-:-:S03]  /*0800*/  ISETP.GT.U32.OR P0, PT, R23, 0x7feffffe, P0 ;  /* 0x7feffffe1700780c */ /* 0x000fc60000704470 */
[----:B------:R-:W-:-:S10]  /*0810*/  DFMA R14, R16, R14, R18 ;  /* 0x0000000e100e722b */ /* 0x000fd40000000012 */
[----:B------:R-:W-:Y:S05]  /*0820*/  @P0 BRA `(.L_x_10) ;  /* 0x00000000006c0947 */ /* 0x000fea0003800000 */
[----:B------:R-:W-:-:S04]  /*0830*/  LOP3.LUT R9, R7, 0x7ff00000, RZ, 0xc0, !PT ;  /* 0x7ff0000007097812 */ /* 0x000fc800078ec0ff */
[CC--:B------:R-:W-:Y:S02]  /*0840*/  VIADDMNMX R8, R12.reuse, -R9.reuse, 0xb9600000, !PT ;  /* 0xb96000000c087446 */ /* 0x0c0fe40007800909 */
[----:B------:R-:W-:Y:S02]  /*0850*/  ISETP.GE.U32.AND P0, PT, R12, R9, PT ;  /* 0x000000090c00720c */ /* 0x000fe40003f06070 */
[----:B------:R-:W-:Y:S02]  /*0860*/  VIMNMX R8, PT, PT, R8, 0x46a00000, PT ;  /* 0x46a0000008087848 */ /* 0x000fe40003fe0100 */
[----:B------:R-:W-:-:S04]  /*0870*/  SEL R13, R13, 0x63400000, !P0 ;  /* 0x634000000d0d7807 */ /* 0x000fc80004000000 */
[----:B------:R-:W-:Y:S01]  /*0880*/  IADD3 R16, PT, PT, -R13, R8, RZ ;  /* 0x000000080d107210 */ /* 0x000fe20007ffe1ff */
[----:B------:R-:W-:-:S04]  /*0890*/  IMAD.MOV.U32 R8, RZ, RZ, RZ ;  /* 0x000000ffff087224 */ /* 0x000fc800078e00ff */
[----:B------:R-:W-:-:S06]  /*08a0*/  VIADD R9, R16, 0x7fe00000 ;  /* 0x7fe0000010097836 */ /* 0x000fcc0000000000 */
[----:B------:R-:W-:-:S10]  /*08b0*/  DMUL R12, R14, R8 ;  /* 0x000000080e0c7228 */ /* 0x000fd40000000000 */
[----:B------:R-:W-:-:S13]  /*08c0*/  FSETP.GTU.AND P0, PT, |R13|, 1.469367938527859385e-39, PT ;  /* 0x001000000d00780b */ /* 0x000fda0003f0c200 */
[----:B------:R-:W-:Y:S05]  /*08d0*/  @P0 BRA `(.L_x_11) ;  /* 0x0000000000940947 */ /* 0x000fea0003800000 */
[----:B------:R-:W-:Y:S01]  /*08e0*/  DFMA R2, R14, -R2, R10 ;  /* 0x800000020e02722b */ /* 0x000fe2000000000a */
[----:B------:R-:W-:-:S09]  /*08f0*/  IMAD.MOV.U32 R8, RZ, RZ, RZ ;  /* 0x000000ffff087224 */ /* 0x000fd200078e00ff */
[C---:B------:R-:W-:Y:S02]  /*0900*/  FSETP.NEU.AND P0, PT, R3.reuse, RZ, PT ;  /* 0x000000ff0300720b */ /* 0x040fe40003f0d000 */
[----:B------:R-:W-:-:S04]  /*0910*/  LOP3.LUT R7, R3, 0x80000000, R7, 0x48, !PT ;  /* 0x8000000003077812 */ /* 0x000fc800078e4807 */
[----:B------:R-:W-:-:S07]  /*0920*/  LOP3.LUT R9, R7, R9, RZ, 0xfc, !PT ;  /* 0x0000000907097212 */ /* 0x000fce00078efcff */
[----:B------:R-:W-:Y:S05]  /*0930*/  @!P0 BRA `(.L_x_11) ;  /* 0x00000000007c8947 */ /* 0x000fea0003800000 */
[----:B------:R-:W-:Y:S01]  /*0940*/  IADD3 R3, PT, PT, -R16, RZ, RZ ;  /* 0x000000ff10037210 */ /* 0x000fe20007ffe1ff */
[----:B------:R-:W-:Y:S01]  /*0950*/  IMAD.MOV.U32 R2, RZ, RZ, RZ ;  /* 0x000000ffff027224 */ /* 0x000fe200078e00ff */
[----:B------:R-:W-:-:S05]  /*0960*/  DMUL.RP R8, R14, R8 ;  /* 0x000000080e087228 */ /* 0x000fca0000008000 */
[----:B------:R-:W-:-:S05]  /*0970*/  DFMA R2, R12, -R2, R14 ;  /* 0x800000020c02722b */ /* 0x000fca000000000e */
[----:B------:R-:W-:Y:S02]  /*0980*/  LOP3.LUT R7, R9, R7, RZ, 0x3c, !PT ;  /* 0x0000000709077212 */ /* 0x000fe400078e3cff */
[----:B------:R-:W-:-:S04]  /*0990*/  IADD3 R2, PT, PT, -R16, -0x43300000, RZ ;  /* 0xbcd0000010027810 */ /* 0x000fc80007ffe1ff */
[----:B------:R-:W-:-:S04]  /*09a0*/  FSETP.NEU.AND P0, PT, |R3|, R2, PT ;  /* 0x000000020300720b */ /* 0x000fc80003f0d200 */
[----:B------:R-:W-:Y:S02]  /*09b0*/  FSEL R12, R8, R12, !P0 ;  /* 0x0000000c080c7208 */ /* 0x000fe40004000000 */
[----:B------:R-:W-:Y:S01]  /*09c0*/  FSEL R13, R7, R13, !P0 ;  /* 0x0000000d070d7208 */ /* 0x000fe20004000000 */
[----:B------:R-:W-:Y:S06]  /*09d0*/  BRA `(.L_x_11) ;  /* 0x0000000000547947 */ /* 0x000fec0003800000 */
.L_x_10:
[----:B------:R-:W-:-:S14]  /*09e0*/  DSETP.NAN.AND P0, PT, R8, R8, PT ;  /* 0x000000080800722a */ /* 0x000fdc0003f08000 */
[----:B------:R-:W-:Y:S05]  /*09f0*/  @P0 BRA `(.L_x_12) ;  /* 0x0000000000440947 */ /* 0x000fea0003800000 */
[----:B------:R-:W-:-:S14]  /*0a00*/  DSETP.NAN.AND P0, PT, R6, R6, PT ;  /* 0x000000060600722a */ /* 0x000fdc0003f08000 */
[----:B------:R-:W-:Y:S05]  /*0a10*/  @P0 BRA `(.L_x_13) ;  /* 0x0000000000300947 */ /* 0x000fea0003800000 */
[----:B------:R-:W-:Y:S01]  /*0a20*/  ISETP.NE.AND P0, PT, R21, R20, PT ;  /* 0x000000141500720c */ /* 0x000fe20003f05270 */
[----:B------:R-:W-:Y:S02]  /*0a30*/  IMAD.MOV.U32 R12, RZ, RZ, 0x0 ;  /* 0x00000000ff0c7424 */ /* 0x000fe400078e00ff */
[----:B------:R-:W-:-:S10]  /*0a40*/  IMAD.MOV.U32 R13, RZ, RZ, -0x80000 ;  /* 0xfff80000ff0d7424 */ /* 0x000fd400078e00ff */
[----:B------:R-:W-:Y:S05]  /*0a50*/  @!P0 BRA `(.L_x_11) ;  /* 0x0000000000348947 */ /* 0x000fea0003800000 */
[----:B------:R-:W-:Y:S02]  /*0a60*/  ISETP.NE.AND P0, PT, R21, 0x7ff00000, PT ;  /* 0x7ff000001500780c */ /* 0x000fe40003f05270 */
[----:B------:R-:W-:Y:S02]  /*0a70*/  LOP3.LUT R13, R9, 0x80000000, R7, 0x48, !PT ;  /* 0x80000000090d7812 */ /* 0x000fe400078e4807 */
[----:B------:R-:W-:-:S13]  /*0a80*/  ISETP.EQ.OR P0, PT, R20, RZ, !P0 ;  /* 0x000000ff1400720c */ /* 0x000fda0004702670 */
[----:B------:R-:W-:Y:S02]  /*0a90*/  @P0 LOP3.LUT R2, R13, 0x7ff00000, RZ, 0xfc, !PT ;  /* 0x7ff000000d020812 */ /* 0x000fe400078efcff */
[----:B------:R-:W-:Y:S01]  /*0aa0*/  @!P0 MOV R12, RZ ;  /* 0x000000ff000c8202 */ /* 0x000fe20000000f00 */
[----:B------:R-:W-:Y:S02]  /*0ab0*/  @P0 IMAD.MOV.U32 R12, RZ, RZ, RZ ;  /* 0x000000ffff0c0224 */ /* 0x000fe400078e00ff */
[----:B------:R-:W-:Y:S01]  /*0ac0*/  @P0 IMAD.MOV.U32 R13, RZ, RZ, R2 ;  /* 0x000000ffff0d0224 */ /* 0x000fe200078e0002 */
[----:B------:R-:W-:Y:S06]  /*0ad0*/  BRA `(.L_x_11) ;  /* 0x0000000000147947 */ /* 0x000fec0003800000 */
.L_x_13:
[----:B------:R-:W-:Y:S01]  /*0ae0*/  LOP3.LUT R13, R7, 0x80000, RZ, 0xfc, !PT ;  /* 0x00080000070d7812 */ /* 0x000fe200078efcff */
[----:B------:R-:W-:Y:S01]  /*0af0*/  IMAD.MOV.U32 R12, RZ, RZ, R6 ;  /* 0x000000ffff0c7224 */ /* 0x000fe200078e0006 */
[----:B------:R-:W-:Y:S06]  /*0b00*/  BRA `(.L_x_11) ;  /* 0x0000000000087947 */ /* 0x000fec0003800000 */
.L_x_12:
[----:B------:R-:W-:Y:S02]  /*0b10*/  LOP3.LUT R13, R9, 0x80000, RZ, 0xfc, !PT ;  /* 0x00080000090d7812 */ /* 0x000fe400078efcff */
[----:B------:R-:W-:-:S07]  /*0b20*/  MOV R12, R8 ;  /* 0x00000008000c7202 */ /* 0x000fce0000000f00 */
.L_x_11:
[----:B------:R-:W-:Y:S05]  /*0b30*/  BSYNC.RECONVERGENT B1 ;  /* 0x0000000000017941 */ /* 0x000fea0003800200 */
.L_x_9:
[----:B------:R-:W-:Y:S02]  /*0b40*/  IMAD.MOV.U32 R2, RZ, RZ, R0 ;  /* 0x000000ffff027224 */ /* 0x000fe400078e0000 */
[----:B------:R-:W-:-:S04]  /*0b50*/  IMAD.MOV.U32 R3, RZ, RZ, 0x0 ;  /* 0x00000000ff037424 */ /* 0x000fc800078e00ff */
[----:B------:R-:W-:Y:S05]  /*0b60*/  RET.REL.NODEC R2 `(DivProj3D_kernel) ;  /* 0xfffffff402247950 */ /* 0x000fea0003c3ffff */
.L_x_14:
        /* <DEDUP_REMOVED lines=9> */
.L_x_111:


//--------------------- .text.Proj_funcPD3D_aniso_kernel --------------------------
	.section	.text.Proj_funcPD3D_aniso_kernel,"ax",@progbits
	.align	128
        .global         Proj_funcPD3D_aniso_kernel
        .type           Proj_funcPD3D_aniso_kernel,@function
        .size           Proj_funcPD3D_aniso_kernel,(.L_x_112 - Proj_funcPD3D_aniso_kernel)
        .other          Proj_funcPD3D_aniso_kernel,@"STO_CUDA_ENTRY STV_DEFAULT"
Proj_funcPD3D_aniso_kernel:
.text.Proj_funcPD3D_aniso_kernel:
[----:B------:R-:W-:Y:S01]  /*0000*/  LDC R1, c[0x0][0x37c] ;  /* 0x0000df00ff017b82 */ /* 0x000fe20000000800 */
[----:B------:R-:W0:Y:S01]  /*0010*/  S2R R2, SR_CTAID.Y ;  /* 0x0000000000027919 */ /* 0x000e220000002600 */
[----:B------:R-:W1:Y:S01]  /*0020*/  LDCU UR4, c[0x0][0x360] ;  /* 0x00006c00ff0477ac */ /* 0x000e620008000800 */
[----:B------:R-:W0:Y:S01]  /*0030*/  S2R R5, SR_TID.Y ;  /* 0x0000000000057919 */ /* 0x000e220000002200 */
[----:B------:R-:W0:Y:S01]  /*0040*/  LDCU UR5, c[0x0][0x364] ;  /* 0x00006c80ff0577ac */ /* 0x000e220008000800 */
[----:B------:R-:W1:Y:S01]  /*0050*/  S2R R0, SR_CTAID.X ;  /* 0x0000000000007919 */ /* 0x000e620000002500 */
[----:B------:R-:W2:Y:S01]  /*0060*/  LDCU.64 UR8, c[0x0][0x398] ;  /* 0x00007300ff0877ac */ /* 0x000ea20008000a00 */
[----:B------:R-:W1:Y:S01]  /*0070*/  S2R R3, SR_TID.X ;  /* 0x0000000000037919 */ /* 0x000e620000002100 */
[----:B------:R-:W3:Y:S01]  /*0080*/  LDCU UR6, c[0x0][0x368] ;  /* 0x00006d00ff0677ac */ /* 0x000ee20008000800 */
[----:B------:R-:W3:Y:S01]  /*0090*/  S2R R4, SR_CTAID.Z ;  /* 0x0000000000047919 */ /* 0x000ee20000002700 */
[----:B------:R-:W4:Y:S01]  /*00a0*/  LDCU UR7, c[0x0][0x3a0] ;  /* 0x00007400ff0777ac */ /* 0x000f220008000800 */
[----:B------:R-:W3:Y:S01]  /*00b0*/  S2R R7, SR_TID.Z ;  /* 0x0000000000077919 */ /* 0x000ee20000002300 */
[----:B0-----:R-:W-:-:S05]  /*00c0*/  IMAD R2, R2, UR5, R5 ;  /* 0x0000000502027c24 */ /* 0x001fca000f8e0205 */
[----:B--2---:R-:W-:Y:S01]  /*00d0*/  ISETP.GE.AND P0, PT, R2, UR9, PT ;  /* 0x0000000902007c0c */ /* 0x004fe2000bf06270 */
[----:B-1----:R-:W-:-:S05]  /*00e0*/  IMAD R0, R0, UR4, R3 ;  /* 0x0000000400007c24 */ /* 0x002fca000f8e0203 */
[----:B------:R-:W-:Y:S01]  /*00f0*/  ISETP.GE.OR P0, PT, R0, UR8, P0 ;  /* 0x0000000800007c0c */ /* 0x000fe20008706670 */
[----:B---3--:R-:W-:-:S05]  /*0100*/  IMAD R3, R4, UR6, R7 ;  /* 0x0000000604037c24 */ /* 0x008fca000f8e0207 */
[C---:B----4-:R-:W-:Y:S01]  /*0110*/  ISETP.GE.OR P0, PT, R3.reuse, UR7, P0 ;  /* 0x0000000703007c0c */ /* 0x050fe20008706670 */
[----:B------:R-:W-:-:S04]  /*0120*/  IMAD R3, R3, UR9, R2 ;  /* 0x0000000903037c24 */ /* 0x000fc8000f8e0202 */
[----:B------:R-:W-:-:S08]  /*0130*/  IMAD R3, R3, UR8, R0 ;  /* 0x0000000803037c24 */ /* 0x000fd0000f8e0200 */
[----:B------:R-:W-:Y:S05]  /*0140*/  @P0 EXIT ;  /* 0x000000000000094d */ /* 0x000fea0003800000 */
[----:B------:R-:W0:Y:S01]  /*0150*/  LDC.64 R8, c[0x0][0x380] ;  /* 0x0000e000ff087b82 */ /* 0x000e220000000a00 */
[----:B------:R-:W1:Y:S07]  /*0160*/  LDCU.64 UR4, c[0x0][0x358] ;  /* 0x00006b00ff0477ac */ /* 0x000e6e0008000a00 */
[----:B------:R-:W2:Y:S08]  /*0170*/  LDC.64 R6, c[0x0][0x388] ;  /* 0x0000e200ff067b82 */ /* 0x000eb00000000a00 */
[----:B------:R-:W3:Y:S01]  /*0180*/  LDC.64 R4, c[0x0][0x390] ;  /* 0x0000e400ff047b82 */ /* 0x000ee20000000a00 */
[----:B0-----:R-:W-:-:S05]  /*0190*/  IMAD.WIDE R8, R3, 0x4, R8 ;  /* 0x0000000403087825 */ /* 0x001fca00078e0208 */
[----:B-1----:R-:W4:Y:S01]  /*01a0*/  LDG.E R0, desc[UR4][R8.64] ;  /* 0x0000000408007981 */ /* 0x002f22000c1e1900 */
[----:B--2---:R-:W-:-:S05]  /*01b0*/  IMAD.WIDE R6, R3, 0x4, R6 ;  /* 0x0000000403067825 */ /* 0x004fca00078e0206 */
[----:B------:R-:W2:Y:S01]  /*01c0*/  LDG.E R13, desc[UR4][R6.64] ;  /* 0x00000004060d7981 */ /* 0x000ea2000c1e1900 */
[----:B---3--:R-:W-:-:S05]  /*01d0*/  IMAD.WIDE R4, R3, 0x4, R4 ;  /* 0x0000000403047825 */ /* 0x008fca00078e0204 */
[----:B------:R-:W3:Y:S01]  /*01e0*/  LDG.E R11, desc[UR4][R4.64] ;  /* 0x00000004040b7981 */ /* 0x000ee2000c1e1900 */
[----:B------:R-:W-:Y:S01]  /*01f0*/  BSSY.RECONVERGENT B0, `(.L_x_15) ;  /* 0x000000f000007945 */ /* 0x000fe20003800200 */
[----:B----4-:R-:W-:-:S04]  /*0200*/  FMNMX.NAN R3, |R0|, 1, !PT ;  /* 0x3f80000000037809 */ /* 0x010fc80007820200 */
[----:B------:R-:W0:Y:S08]  /*0210*/  MUFU.RCP R2, R3 ;  /* 0x0000000300027308 */ /* 0x000e300000001000 */
[----:B------:R-:W1:Y:S01]  /*0220*/  FCHK P0, R0, R3 ;  /* 0x0000000300007302 */ /* 0x000e620000000000 */
[----:B0-----:R-:W-:-:S04]  /*0230*/  FFMA R15, -R3, R2, 1 ;  /* 0x3f800000030f7423 */ /* 0x001fc80000000102 */
[----:B------:R-:W-:-:S04]  /*0240*/  FFMA R15, R2, R15, R2 ;  /* 0x0000000f020f7223 */ /* 0x000fc80000000002 */
[----:B------:R-:W-:-:S04]  /*0250*/  FFMA R2, R0, R15, RZ ;  /* 0x0000000f00027223 */ /* 0x000fc800000000ff */
[----:B------:R-:W-:Y:S01]  /*0260*/  FFMA R10, -R3, R2, R0 ;  /* 0x00000002030a7223 */ /* 0x000fe20000000100 */
[----:B--2---:R-:W-:Y:S02]  /*0270*/  FMNMX.NAN R13, |R13|, 1, !PT ;  /* 0x3f8000000d0d7809 */ /* 0x004fe40007820200 */
[----:B---3--:R-:W-:Y:S01]  /*0280*/  FMNMX.NAN R11, |R11|, 1, !PT ;  /* 0x3f8000000b0b7809 */ /* 0x008fe20007820200 */
[----:B------:R-:W-:Y:S01]  /*0290*/  FFMA R15, R15, R10, R2 ;  /* 0x0000000a0f0f7223 */ /* 0x000fe20000000002 */
[----:B-1----:R-:W-:Y:S06]  /*02a0*/  @!P0 BRA `(.L_x_16) ;  /* 0x00000000000c8947 */ /* 0x002fec0003800000 */
[----:B------:R-:W-:-:S07]  /*02b0*/  MOV R2, 0x2d0 ;  /* 0x000002d000027802 */ /* 0x000fce0000000f00 */
[----:B------:R-:W-:Y:S05]  /*02c0*/  CALL.REL.NOINC `($__internal_1_$__cuda_sm3x_div_rn_noftz_f32_slowpath) ;  /* 0x0000000000907944 */ /* 0x000fea0003c00000 */
[----:B------:R-:W-:-:S07]  /*02d0*/  IMAD.MOV.U32 R15, RZ, RZ, R0 ;  /* 0x000000ffff0f7224 */ /* 0x000fce00078e0000 */
.L_x_16:
[----:B------:R-:W-:Y:S05]  /*02e0*/  BSYNC.RECONVERGENT B0 ;  /* 0x0000000000007941 */ /* 0x000fea0003800200 */
.L_x_15:
[----:B------:R0:W-:Y:S04]  /*02f0*/  STG.E desc[UR4][R8.64], R15 ;  /* 0x0000000f08007986 */ /* 0x0001e8000c101904 */
[----:B------:R-:W2:Y:S01]  /*0300*/  LDG.E R0, desc[UR4][R6.64] ;  /* 0x0000000406007981 */ /* 0x000ea2000c1e1900 */
[----:B------:R-:W1:Y:S01]  /*0310*/  MUFU.RCP R2, R13 ;  /* 0x0000000d00027308 */ /* 0x000e620000001000 */
[----:B------:R-:W-:Y:S01]  /*0320*/  BSSY.RECONVERGENT B0, `(.L_x_17) ;  /* 0x000000c000007945 */ /* 0x000fe20003800200 */
[----:B-1----:R-:W-:-:S04]  /*0330*/  FFMA R3, -R13, R2, 1 ;  /* 0x3f8000000d037423 */ /* 0x002fc80000000102 */
[----:B------:R-:W-:Y:S02]  /*0340*/  FFMA R3, R2, R3, R2 ;  /* 0x0000000302037223 */ /* 0x000fe40000000002 */
[----:B--2---:R-:W1:Y:S02]  /*0350*/  FCHK P0, R0, R13 ;  /* 0x0000000d00007302 */ /* 0x004e640000000000 */
[----:B------:R-:W-:-:S04]  /*0360*/  FFMA R2, R0, R3, RZ ;  /* 0x0000000300027223 */ /* 0x000fc800000000ff */
[----:B------:R-:W-:-:S04]  /*0370*/  FFMA R10, -R13, R2, R0 ;  /* 0x000000020d0a7223 */ /* 0x000fc80000000100 */
[----:B------:R-:W-:Y:S01]  /*0380*/  FFMA R3, R3, R10, R2 ;  /* 0x0000000a03037223 */ /* 0x000fe20000000002 */
[----:B01----:R-:W-:Y:S06]  /*0390*/  @!P0 BRA `(.L_x_18) ;  /* 0x0000000000108947 */ /* 0x003fec0003800000 */
[----:B------:R-:W-:Y:S01]  /*03a0*/  IMAD.MOV.U32 R3, RZ, RZ, R13 ;  /* 0x000000ffff037224 */ /* 0x000fe200078e000d */
[----:B------:R-:W-:-:S07]  /*03b0*/  MOV R2, 0x3d0 ;  /* 0x000003d000027802 */ /* 0x000fce0000000f00 */
[----:B------:R-:W-:Y:S05]  /*03c0*/  CALL.REL.NOINC `($__internal_1_$__cuda_sm3x_div_rn_noftz_f32_slowpath) ;  /* 0x0000000000507944 */ /* 0x000fea0003c00000 */
[----:B------:R-:W-:-:S07]  /*03d0*/  IMAD.MOV.U32 R3, RZ, RZ, R0 ;  /* 0x000000ffff037224 */ /* 0x000fce00078e0000 */
.L_x_18:
[----:B------:R-:W-:Y:S05]  /*03e0*/  BSYNC.RECONVERGENT B0 ;  /* 0x0000000000007941 */ /* 0x000fea0003800200 */
.L_x_17:
        /* <DEDUP_REMOVED lines=15> */
.L_x_20:
[----:B------:R-:W-:Y:S05]  /*04e0*/  BSYNC.RECONVERGENT B0 ;  /* 0x0000000000007941 */ /* 0x000fea0003800200 */
.L_x_19:
[----:B------:R-:W-:Y:S01]  /*04f0*/  STG.E desc[UR4][R4.64], R9 ;  /* 0x0000000904007986 */ /* 0x000fe2000c101904 */
[----:B------:R-:W-:Y:S05]  /*0500*/  EXIT ;  /* 0x000000000000794d */ /* 0x000fea0003800000 */
        .weak           $__internal_1_$__cuda_sm3x_div_rn_noftz_f32_slowpath
        .type           $__internal_1_$__cuda_sm3x_div_rn_noftz_f32_slowpath,@function
        .size           $__internal_1_$__cuda_sm3x_div_rn_noftz_f32_slowpath,(.L_x_112 - $__internal_1_$__cuda_sm3x_div_rn_noftz_f32_slowpath)
$__internal_1_$__cuda_sm3x_div_rn_noftz_f32_slowpath:
[----:B------:R-:W-:Y:S01]  /*0510*/  SHF.R.U32.HI R12, RZ, 0x17, R3 ;  /* 0x00000017ff0c7819 */ /* 0x000fe20000011603 */
[----:B------:R-:W-:Y:S01]  /*0520*/  BSSY.RECONVERGENT B1, `(.L_x_21) ;  /* 0x0000062000017945 */ /* 0x000fe20003800200 */
[----:B------:R-:W-:Y:S02]  /*0530*/  SHF.R.U32.HI R10, RZ, 0x17, R0 ;  /* 0x00000017ff0a7819 */ /* 0x000fe40000011600 */
[----:B------:R-:W-:Y:S02]  /*0540*/  LOP3.LUT R12, R12, 0xff, RZ, 0xc0, !PT ;  /* 0x000000ff0c0c7812 */ /* 0x000fe400078ec0ff */
[----:B------:R-:W-:-:S03]  /*0550*/  LOP3.LUT R16, R10, 0xff, RZ, 0xc0, !PT ;  /* 0x000000ff0a107812 */ /* 0x000fc600078ec0ff */
[----:B------:R-:W-:Y:S02]  /*0560*/  VIADD R15, R12, 0xffffffff ;  /* 0xffffffff0c0f7836 */ /* 0x000fe40000000000 */
[----:B------:R-:W-:-:S03]  /*0570*/  VIADD R14, R16, 0xffffffff ;  /* 0xffffffff100e7836 */ /* 0x000fc60000000000 */
[----:B------:R-:W-:-:S04]  /*0580*/  ISETP.GT.U32.AND P0, PT, R15, 0xfd, PT ;  /* 0x000000fd0f00780c */ /* 0x000fc80003f04070 */
[----:B------:R-:W-:-:S13]  /*0590*/  ISETP.GT.U32.OR P0, PT, R14, 0xfd, P0 ;  /* 0x000000fd0e00780c */ /* 0x000fda0000704470 */
[----:B------:R-:W-:Y:S01]  /*05a0*/  @!P0 IMAD.MOV.U32 R10, RZ, RZ, RZ ;  /* 0x000000ffff0a8224 */ /* 0x000fe200078e00ff */
[----:B------:R-:W-:Y:S06]  /*05b0*/  @!P0 BRA `(.L_x_22) ;  /* 0x00000000005c8947 */ /* 0x000fec0003800000 */
[----:B------:R-:W-:Y:S02]  /*05c0*/  FSETP.GTU.FTZ.AND P0, PT, |R0|, +INF , PT ;  /* 0x7f8000000000780b */ /* 0x000fe40003f1c200 */
[----:B------:R-:W-:-:S04]  /*05d0*/  FSETP.GTU.FTZ.AND P1, PT, |R3|, +INF , PT ;  /* 0x7f8000000300780b */ /* 0x000fc80003f3c200 */
[----:B------:R-:W-:-:S13]  /*05e0*/  PLOP3.LUT P0, PT, P0, P1, PT, 0xf8, 0x8f ;  /* 0x00000000008f781c */ /* 0x000fda0000703f70 */
[----:B------:R-:W-:Y:S05]  /*05f0*/  @P0 BRA `(.L_x_23) ;  /* 0x00000004004c0947 */ /* 0x000fea0003800000 */
[----:B------:R-:W-:-:S13]  /*0600*/  LOP3.LUT P0, RZ, R3, 0x7fffffff, R0, 0xc8, !PT ;  /* 0x7fffffff03ff7812 */ /* 0x000fda000780c800 */
[----:B------:R-:W-:Y:S05]  /*0610*/  @!P0 BRA `(.L_x_24) ;  /* 0x00000004003c8947 */ /* 0x000fea0003800000 */
[C---:B------:R-:W-:Y:S02]  /*0620*/  FSETP.NEU.FTZ.AND P2, PT, |R0|.reuse, +INF , PT ;  /* 0x7f8000000000780b */ /* 0x040fe40003f5d200 */
[----:B------:R-:W-:Y:S02]  /*0630*/  FSETP.NEU.FTZ.AND P1, PT, |R3|, +INF , PT ;  /* 0x7f8000000300780b */ /* 0x000fe40003f3d200 */
[----:B------:R-:W-:-:S11]  /*0640*/  FSETP.NEU.FTZ.AND P0, PT, |R0|, +INF , PT ;  /* 0x7f8000000000780b */ /* 0x000fd60003f1d200 */
[----:B------:R-:W-:Y:S05]  /*0650*/  @!P1 BRA !P2, `(.L_x_24) ;  /* 0x00000004002c9947 */ /* 0x000fea0005000000 */
[----:B------:R-:W-:-:S04]  /*0660*/  LOP3.LUT P2, RZ, R0, 0x7fffffff, RZ, 0xc0, !PT ;  /* 0x7fffffff00ff7812 */ /* 0x000fc8000784c0ff */
[----:B------:R-:W-:-:S13]  /*0670*/  PLOP3.LUT P1, PT, P1, P2, PT, 0x2f, 0xf2 ;  /* 0x0000000000f2781c */ /* 0x000fda0000f24577 */
[----:B------:R-:W-:Y:S05]  /*0680*/  @P1 BRA `(.L_x_25) ;  /* 0x0000000400181947 */ /* 0x000fea0003800000 */
[----:B------:R-:W-:-:S04]  /*0690*/  LOP3.LUT P1, RZ, R3, 0x7fffffff, RZ, 0xc0, !PT ;  /* 0x7fffffff03ff7812 */ /* 0x000fc8000782c0ff */
[----:B------:R-:W-:-:S13]  /*06a0*/  PLOP3.LUT P0, PT, P0, P1, PT, 0x2f, 0xf2 ;  /* 0x0000000000f2781c */ /* 0x000fda0000702577 */
[----:B------:R-:W-:Y:S05]  /*06b0*/  @P0 BRA `(.L_x_26) ;  /* 0x0000000400000947 */ /* 0x000fea0003800000 */
[----:B------:R-:W-:Y:S02]  /*06c0*/  ISETP.GE.AND P0, PT, R14, RZ, PT ;  /* 0x000000ff0e00720c */ /* 0x000fe40003f06270 */
[----:B------:R-:W-:-:S11]  /*06d0*/  ISETP.GE.AND P1, PT, R15, RZ, PT ;  /* 0x000000ff0f00720c */ /* 0x000fd60003f26270 */
[----:B------:R-:W-:Y:S02]  /*06e0*/  @P0 IMAD.MOV.U32 R10, RZ, RZ, RZ ;  /* 0x000000ffff0a0224 */ /* 0x000fe400078e00ff */
[----:B------:R-:W-:Y:S01]  /*06f0*/  @!P0 FFMA R0, R0, 1.84467440737095516160e+19, RZ ;  /* 0x5f80000000008823 */ /* 0x000fe200000000ff */
[----:B------:R-:W-:Y:S02]  /*0700*/  @!P0 IMAD.MOV.U32 R10, RZ, RZ, -0x40 ;  /* 0xffffffc0ff0a8424 */ /* 0x000fe400078e00ff */
[----:B------:R-:W-:-:S03]  /*0710*/  @!P1 FFMA R3, R3, 1.84467440737095516160e+19, RZ ;  /* 0x5f80000003039823 */ /* 0x000fc600000000ff */
[----:B------:R-:W-:-:S07]  /*0720*/  @!P1 IADD3 R10, PT, PT, R10, 0x40, RZ ;  /* 0x000000400a0a9810 */ /* 0x000fce0007ffe0ff */
.L_x_22:
[----:B------:R-:W-:Y:S01]  /*0730*/  LEA R14, R12, 0xc0800000, 0x17 ;  /* 0xc08000000c0e7811 */ /* 0x000fe200078eb8ff */
[----:B------:R-:W-:Y:S04]  /*0740*/  BSSY.RECONVERGENT B2, `(.L_x_27) ;  /* 0x0000036000027945 */ /* 0x000fe80003800200 */
[----:B------:R-:W-:Y:S02]  /*0750*/  IMAD.IADD R14, R3, 0x1, -R14 ;  /* 0x00000001030e7824 */ /* 0x000fe400078e0a0e */
[----:B------:R-:W-:Y:S02]  /*0760*/  VIADD R3, R16, 0xffffff81 ;  /* 0xffffff8110037836 */ /* 0x000fe40000000000 */
[----:B------:R-:W0:Y:S01]  /*0770*/  MUFU.RCP R15, R14 ;  /* 0x0000000e000f7308 */ /* 0x000e220000001000 */
[----:B------:R-:W-:Y:S01]  /*0780*/  FADD.FTZ R17, -R14, -RZ ;  /* 0x800000ff0e117221 */ /* 0x000fe20000010100 */
[----:B------:R-:W-:-:S03]  /*0790*/  IMAD R0, R3, -0x800000, R0 ;  /* 0xff80000003007824 */ /* 0x000fc600078e0200 */
[----:B0-----:R-:W-:-:S04]  /*07a0*/  FFMA R16, R15, R17, 1 ;  /* 0x3f8000000f107423 */ /* 0x001fc80000000011 */
[----:B------:R-:W-:-:S04]  /*07b0*/  FFMA R18, R15, R16, R15 ;  /* 0x000000100f127223 */ /* 0x000fc8000000000f */
[----:B------:R-:W-:-:S04]  /*07c0*/  FFMA R15, R0, R18, RZ ;  /* 0x00000012000f7223 */ /* 0x000fc800000000ff */
[----:B------:R-:W-:-:S04]  /*07d0*/  FFMA R16, R17, R15, R0 ;  /* 0x0000000f11107223 */ /* 0x000fc80000000000 */
[----:B------:R-:W-:Y:S01]  /*07e0*/  FFMA R19, R18, R16, R15 ;  /* 0x0000001012137223 */ /* 0x000fe2000000000f */
[----:B------:R-:W-:-:S03]  /*07f0*/  IADD3 R15, PT, PT, R3, 0x7f, -R12 ;  /* 0x0000007f030f7810 */ /* 0x000fc60007ffe80c */
[----:B------:R-:W-:Y:S02]  /*0800*/  FFMA R16, R17, R19, R0 ;  /* 0x0000001311107223 */ /* 0x000fe40000000000 */
[----:B------:R-:W-:Y:S02]  /*0810*/  IMAD.IADD R15, R15, 0x1, R10 ;  /* 0x000000010f0f7824 */ /* 0x000fe400078e020a */
[----:B------:R-:W-:-:S05]  /*0820*/  FFMA R0, R18, R16, R19 ;  /* 0x0000001012007223 */ /* 0x000fca0000000013 */
[----:B------:R-:W-:-:S04]  /*0830*/  SHF.R.U32.HI R3, RZ, 0x17, R0 ;  /* 0x00000017ff037819 */ /* 0x000fc80000011600 */
[----:B------:R-:W-:-:S05]  /*0840*/  LOP3.LUT R3, R3, 0xff, RZ, 0xc0, !PT ;  /* 0x000000ff03037812 */ /* 0x000fca00078ec0ff */
[----:B------:R-:W-:-:S04]  /*0850*/  IMAD.IADD R14, R3, 0x1, R15 ;  /* 0x00000001030e7824 */ /* 0x000fc800078e020f */
[----:B------:R-:W-:-:S05]  /*0860*/  VIADD R3, R14, 0xffffffff ;  /* 0xffffffff0e037836 */ /* 0x000fca0000000000 */
[----:B------:R-:W-:-:S13]  /*0870*/  ISETP.GE.U32.AND P0, PT, R3, 0xfe, PT ;  /* 0x000000fe0300780c */ /* 0x000fda0003f06070 */
[----:B------:R-:W-:Y:S05]  /*0880*/  @!P0 BRA `(.L_x_28) ;  /* 0x0000000000808947 */ /* 0x000fea0003800000 */
[----:B------:R-:W-:-:S13]  /*0890*/  ISETP.GT.AND P0, PT, R14, 0xfe, PT ;  /* 0x000000fe0e00780c */ /* 0x000fda0003f04270 */
[----:B------:R-:W-:Y:S05]  /*08a0*/  @P0 BRA `(.L_x_29) ;  /* 0x00000000006c0947 */ /* 0x000fea0003800000 */
[----:B------:R-:W-:-:S13]  /*08b0*/  ISETP.GE.AND P0, PT, R14, 0x1, PT ;  /* 0x000000010e00780c */ /* 0x000fda0003f06270 */
[----:B------:R-:W-:Y:S05]  /*08c0*/  @P0 BRA `(.L_x_30) ;  /* 0x0000000000740947 */ /* 0x000fea0003800000 */
[----:B------:R-:W-:Y:S02]  /*08d0*/  ISETP.GE.AND P0, PT, R14, -0x18, PT ;  /* 0xffffffe80e00780c */ /* 0x000fe40003f06270 */
[----:B------:R-:W-:-:S11]  /*08e0*/  LOP3.LUT R0, R0, 0x80000000, RZ, 0xc0, !PT ;  /* 0x8000000000007812 */ /* 0x000fd600078ec0ff */
[----:B------:R-:W-:Y:S05]  /*08f0*/  @!P0 BRA `(.L_x_30) ;  /* 0x0000000000688947 */ /* 0x000fea0003800000 */
[-CC-:B------:R-:W-:Y:S01]  /*0900*/  FFMA.RZ R3, R18, R16.reuse, R19.reuse ;  /* 0x0000001012037223 */ /* 0x180fe2000000c013 */
[----:B------:R-:W-:Y:S01]  /*0910*/  IADD3 R15, PT, PT, R14, 0x20, RZ ;  /* 0x000000200e0f7810 */ /* 0x000fe20007ffe0ff */
[-CC-:B------:R-:W-:Y:S01]  /*0920*/  FFMA.RM R10, R18, R16.reuse, R19.reuse ;  /* 0x00000010120a7223 */ /* 0x180fe20000004013 */
[----:B------:R-:W-:Y:S02]  /*0930*/  ISETP.NE.AND P2, PT, R14, RZ, PT ;  /* 0x000000ff0e00720c */ /* 0x000fe40003f45270 */
[----:B------:R-:W-:Y:S01]  /*0940*/  LOP3.LUT R12, R3, 0x7fffff, RZ, 0xc0, !PT ;  /* 0x007fffff030c7812 */ /* 0x000fe200078ec0ff */
[----:B------:R-:W-:Y:S01]  /*0950*/  FFMA.RP R3, R18, R16, R19 ;  /* 0x0000001012037223 */ /* 0x000fe20000008013 */
[----:B------:R-:W-:Y:S01]  /*0960*/  ISETP.NE.AND P1, PT, R14, RZ, PT ;  /* 0x000000ff0e00720c */ /* 0x000fe20003f25270 */
[----:B------:R-:W-:Y:S01]  /*0970*/  IMAD.MOV R14, RZ, RZ, -R14 ;  /* 0x000000ffff0e7224 */ /* 0x000fe200078e0a0e */
[----:B------:R-:W-:Y:S02]  /*0980*/  LOP3.LUT R12, R12, 0x800000, RZ, 0xfc, !PT ;  /* 0x008000000c0c7812 */ /* 0x000fe400078efcff */
[----:B------:R-:W-:-:S02]  /*0990*/  FSETP.NEU.FTZ.AND P0, PT, R3, R10, PT ;  /* 0x0000000a0300720b */ /* 0x000fc40003f1d000 */
[----:B------:R-:W-:Y:S02]  /*09a0*/  SHF.L.U32 R15, R12, R15, RZ ;  /* 0x0000000f0c0f7219 */ /* 0x000fe400000006ff */
[----:B------:R-:W-:Y:S02]  /*09b0*/  SEL R3, R14, RZ, P2 ;  /* 0x000000ff0e037207 */ /* 0x000fe40001000000 */
[----:B------:R-:W-:Y:S02]  /*09c0*/  ISETP.NE.AND P1, PT, R15, RZ, P1 ;  /* 0x000000ff0f00720c */ /* 0x000fe40000f25270 */
[----:B------:R-:W-:Y:S02]  /*09d0*/  SHF.R.U32.HI R3, RZ, R3, R12 ;  /* 0x00000003ff037219 */ /* 0x000fe4000001160c */
[----:B------:R-:W-:Y:S02]  /*09e0*/  PLOP3.LUT P0, PT, P0, P1, PT, 0xf8, 0x8f ;  /* 0x00000000008f781c */ /* 0x000fe40000703f70 */
[----:B------:R-:W-:-:S02]  /*09f0*/  SHF.R.U32.HI R15, RZ, 0x1, R3 ;  /* 0x00000001ff0f7819 */ /* 0x000fc40000011603 */
[----:B------:R-:W-:-:S04]  /*0a00*/  SEL R10, RZ, 0x1, !P0 ;  /* 0x00000001ff0a7807 */ /* 0x000fc80004000000 */
[----:B------:R-:W-:-:S04]  /*0a10*/  LOP3.LUT R10, R10, 0x1, R15, 0xf8, !PT ;  /* 0x000000010a0a7812 */ /* 0x000fc800078ef80f */
[----:B------:R-:W-:-:S05]  /*0a20*/  LOP3.LUT R10, R10, R3, RZ, 0xc0, !PT ;  /* 0x000000030a0a7212 */ /* 0x000fca00078ec0ff */
[----:B------:R-:W-:-:S05]  /*0a30*/  IMAD.IADD R15, R15, 0x1, R10 ;  /* 0x000000010f0f7824 */ /* 0x000fca00078e020a */
[----:B------:R-:W-:Y:S01]  /*0a40*/  LOP3.LUT R0, R15, R0, RZ, 0xfc, !PT ;  /* 0x000000000f007212 */ /* 0x000fe200078efcff */
[----:B------:R-:W-:Y:S06]  /*0a50*/  BRA `(.L_x_30) ;  /* 0x0000000000107947 */ /* 0x000fec0003800000 */
.L_x_29:
[----:B------:R-:W-:-:S04]  /*0a60*/  LOP3.LUT R0, R0, 0x80000000, RZ, 0xc0, !PT ;  /* 0x8000000000007812 */ /* 0x000fc800078ec0ff */
[----:B------:R-:W-:Y:S01]  /*0a70*/  LOP3.LUT R0, R0, 0x7f800000, RZ, 0xfc, !PT ;  /* 0x7f80000000007812 */ /* 0x000fe200078efcff */
[----:B------:R-:W-:Y:S06]  /*0a80*/  BRA `(.L_x_30) ;  /* 0x0000000000047947 */ /* 0x000fec0003800000 */
.L_x_28:
[----:B------:R-:W-:-:S07]  /*0a90*/  IMAD R0, R15, 0x800000, R0 ;  /* 0x008000000f007824 */ /* 0x000fce00078e0200 */
.L_x_30:
[----:B------:R-:W-:Y:S05]  /*0aa0*/  BSYNC.RECONVERGENT B2 ;  /* 0x0000000000027941 */ /* 0x000fea0003800200 */
.L_x_27:
[----:B------:R-:W-:Y:S05]  /*0ab0*/  BRA `(.L_x_31) ;  /* 0x0000000000207947 */ /* 0x000fea0003800000 */
.L_x_26:
[----:B------:R-:W-:-:S04]  /*0ac0*/  LOP3.LUT R0, R3, 0x80000000, R0, 0x48, !PT ;  /* 0x8000000003007812 */ /* 0x000fc800078e4800 */
[----:B------:R-:W-:Y:S01]  /*0ad0*/  LOP3.LUT R0, R0, 0x7f800000, RZ, 0xfc, !PT ;  /* 0x7f80000000007812 */ /* 0x000fe200078efcff */
[----:B------:R-:W-:Y:S06]  /*0ae0*/  BRA `(.L_x_31) ;  /* 0x0000000000147947 */ /* 0x000fec0003800000 */
.L_x_25:
[----:B------:R-:W-:Y:S01]  /*0af0*/  LOP3.LUT R0, R3, 0x80000000, R0, 0x48, !PT ;  /* 0x8000000003007812 */ /* 0x000fe200078e4800 */
[----:B------:R-:W-:Y:S06]  /*0b00*/  BRA `(.L_x_31) ;  /* 0x00000000000c7947 */ /* 0x000fec0003800000 */
.L_x_24:
[----:B------:R-:W0:Y:S01]  /*0b10*/  MUFU.RSQ R0, -QNAN ;  /* 0xffc0000000007908 */ /* 0x000e220000001400 */
[----:B------:R-:W-:Y:S05]  /*0b20*/  BRA `(.L_x_31) ;  /* 0x0000000000047947 */ /* 0x000fea0003800000 */
.L_x_23:
[----:B------:R-:W-:-:S07]  /*0b30*/  FADD.FTZ R0, R0, R3 ;  /* 0x0000000300007221 */ /* 0x000fce0000010000 */
.L_x_31:
[----:B------:R-:W-:Y:S05]  /*0b40*/  BSYNC.RECONVERGENT B1 ;  /* 0x0000000000017941 */ /* 0x000fea0003800200 */
.L_x_21:
[----:B------:R-:W-:-:S04]  /*0b50*/  IMAD.MOV.U32 R3, RZ, RZ, 0x0 ;  /* 0x00000000ff037424 */ /* 0x000fc800078e00ff */
[----:B0-----:R-:W-:Y:S05]  /*0b60*/  RET.REL.NODEC R2 `(Proj_funcPD3D_aniso_kernel) ;  /* 0xfffffff402247950 */ /* 0x001fea0003c3ffff */
.L_x_32:
        /* <DEDUP_REMOVED lines=9> */
.L_x_112:


//--------------------- .text.Proj_funcPD3D_iso_kernel --------------------------
	.section	.text.Proj_funcPD3D_iso_kernel,"ax",@progbits
	.align	128
        .global         Proj_funcPD3D_iso_kernel
        .type           Proj_funcPD3D_iso_kernel,@function
        .size           Proj_funcPD3D_iso_kernel,(.L_x_115 - Proj_funcPD3D_iso_kernel)
        .other          Proj_funcPD3D_iso_kernel,@"STO_CUDA_ENTRY STV_DEFAULT"
Proj_funcPD3D_iso_kernel:
.text.Proj_funcPD3D_iso_kernel:
        /* <DEDUP_REMOVED lines=22> */
[----:B------:R-:W1:Y:S01]  /*0160*/  LDCU.64 UR4, c[0x0][0x358] ;  /* 0x00006b00ff0477ac */ /* 0x000e620008000a00 */
[----:B0-----:R-:W-:-:S05]  /*0170*/  IMAD.WIDE R12, R8, 0x4, R12 ;  /* 0x00000004080c7825 */ /* 0x001fca00078e020c */
[----:B-1----:R-:W2:Y:S01]  /*0180*/  LDG.E R2, desc[UR4][R12.64] ;  /* 0x000000040c027981 */ /* 0x002ea2000c1e1900 */
[----:B------:R-:W-:Y:S01]  /*0190*/  BSSY.RECONVERGENT B0, `(.L_x_33) ;  /* 0x0000005000007945 */ /* 0x000fe20003800200 */
[----:B------:R-:W-:Y:S01]  /*01a0*/  MOV R0, 0x1e0 ;  /* 0x000001e000007802 */ /* 0x000fe20000000f00 */
[----:B--2---:R-:W0:Y:S02]  /*01b0*/  F2F.F64.F32 R6, R2 ;  /* 0x0000000200067310 */ /* 0x004e240000201800 */
[----:B0-----:R-:W-:-:S11]  /*01c0*/  DADD R26, -RZ, |R6| ;  /* 0x00000000ff1a7229 */ /* 0x001fd60000000506 */
[----:B------:R-:W-:Y:S05]  /*01d0*/  CALL.REL.NOINC `($Proj_funcPD3D_iso_kernel$__internal_accurate_pow) ;  /* 0x0000000800f87944 */ /* 0x000fea0003c00000 */
[----:B------:R-:W-:Y:S05]  /*01e0*/  BSYNC.RECONVERGENT B0 ;  /* 0x0000000000007941 */ /* 0x000fea0003800200 */
.L_x_33:
[----:B------:R-:W0:Y:S02]  /*01f0*/  LDC.64 R10, c[0x0][0x388] ;  /* 0x0000e200ff0a7b82 */ /* 0x000e240000000a00 */
[----:B0-----:R-:W-:-:S05]  /*0200*/  IMAD.WIDE R10, R8, 0x4, R10 ;  /* 0x00000004080a7825 */ /* 0x001fca00078e020a */
[----:B------:R-:W2:Y:S01]  /*0210*/  LDG.E R5, desc[UR4][R10.64] ;  /* 0x000000040a057981 */ /* 0x000ea2000c1e1900 */
[----:B------:R-:W-:Y:S01]  /*0220*/  DADD R14, R6, 2 ;  /* 0x40000000060e7429 */ /* 0x000fe20000000000 */
[----:B------:R-:W-:Y:S01]  /*0230*/  FSETP.NEU.AND P0, PT, R2, RZ, PT ;  /* 0x000000ff0200720b */ /* 0x000fe20003f0d000 */
[----:B------:R-:W-:Y:S01]  /*0240*/  BSSY.RECONVERGENT B0, `(.L_x_34) ;  /* 0x000000f000007945 */ /* 0x000fe20003800200 */
[----:B------:R-:W-:Y:S02]  /*0250*/  IMAD.MOV.U32 R32, RZ, RZ, R4 ;  /* 0x000000ffff207224 */ /* 0x000fe400078e0004 */
[----:B------:R-:W-:-:S05]  /*0260*/  IMAD.MOV.U32 R33, RZ, RZ, R19 ;  /* 0x000000ffff217224 */ /* 0x000fca00078e0013 */
[----:B------:R-:W-:-:S04]  /*0270*/  LOP3.LUT R14, R15, 0x7ff00000, RZ, 0xc0, !PT ;  /* 0x7ff000000f0e7812 */ /* 0x000fc800078ec0ff */
[----:B------:R-:W-:Y:S02]  /*0280*/  ISETP.NE.AND P1, PT, R14, 0x7ff00000, PT ;  /* 0x7ff000000e00780c */ /* 0x000fe40003f25270 */
[----:B------:R-:W-:Y:S01]  /*0290*/  @!P0 CS2R R32, SRZ ;  /* 0x0000000000208805 */ /* 0x000fe2000001ff00 */
[----:B--2---:R-:W0:Y:S02]  /*02a0*/  F2F.F64.F32 R30, R5 ;  /* 0x00000005001e7310 */ /* 0x004e240000201800 */
[----:B0-----:R-:W-:-:S08]  /*02b0*/  DADD R26, -RZ, |R30| ;  /* 0x00000000ff1a7229 */ /* 0x001fd0000000051e */
[----:B------:R-:W-:Y:S05]  /*02c0*/  @P1 BRA `(.L_x_35) ;  /* 0x0000000000181947 */ /* 0x000fea0003800000 */
[----:B------:R-:W-:-:S13]  /*02d0*/  FSETP.NAN.AND P0, PT, R2, R2, PT ;  /* 0x000000020200720b */ /* 0x000fda0003f08000 */
[----:B------:R-:W-:Y:S01]  /*02e0*/  @P0 DADD R32, R6, 2 ;  /* 0x4000000006200429 */ /* 0x000fe20000000000 */
[----:B------:R-:W-:Y:S10]  /*02f0*/  @P0 BRA `(.L_x_35) ;  /* 0x00000000000c0947 */ /* 0x000ff40003800000 */
[----:B------:R-:W-:-:S14]  /*0300*/  DSETP.NEU.AND P0, PT, |R6|, +INF , PT ;  /* 0x7ff000000600742a */ /* 0x000fdc0003f0d200 */
[----:B------:R-:W-:Y:S02]  /*0310*/  @!P0 IMAD.MOV.U32 R32, RZ, RZ, 0x0 ;  /* 0x00000000ff208424 */ /* 0x000fe400078e00ff */
[----:B------:R-:W-:-:S07]  /*0320*/  @!P0 IMAD.MOV.U32 R33, RZ, RZ, 0x7ff00000 ;  /* 0x7ff00000ff218424 */ /* 0x000fce00078e00ff */
.L_x_35:
[----:B------:R-:W-:Y:S05]  /*0330*/  BSYNC.RECONVERGENT B0 ;  /* 0x0000000000007941 */ /* 0x000fea0003800200 */
.L_x_34:
[----:B------:R-:W-:Y:S01]  /*0340*/  BSSY.RECONVERGENT B0, `(.L_x_36) ;  /* 0x0000003000007945 */ /* 0x000fe20003800200 */
[----:B------:R-:W-:-:S07]  /*0350*/  MOV R0, 0x370 ;  /* 0x0000037000007802 */ /* 0x000fce0000000f00 */
[----:B------:R-:W-:Y:S05]  /*0360*/  CALL.REL.NOINC `($Proj_funcPD3D_iso_kernel$__internal_accurate_pow) ;  /* 0x0000000800947944 */ /* 0x000fea0003c00000 */
[----:B------:R-:W-:Y:S05]  /*0370*/  BSYNC.RECONVERGENT B0 ;  /* 0x0000000000007941 */ /* 0x000fea0003800200 */
.L_x_36:
[----:B------:R-:W0:Y:S02]  /*0380*/  LDC.64 R6, c[0x0][0x390] ;  /* 0x0000e400ff067b82 */ /* 0x000e240000000a00 */
[----:B0-----:R-:W-:-:S05]  /*0390*/  IMAD.WIDE R8, R8, 0x4, R6 ;  /* 0x0000000408087825 */ /* 0x001fca00078e0206 */
[----:B------:R-:W2:Y:S01]  /*03a0*/  LDG.E R3, desc[UR4][R8.64] ;  /* 0x0000000408037981 */ /* 0x000ea2000c1e1900 */
[----:B------:R-:W-:Y:S01]  /*03b0*/  DADD R6, R30, 2 ;  /* 0x400000001e067429 */ /* 0x000fe20000000000 */
[C---:B------:R-:W-:Y:S01]  /*03c0*/  FSETP.NEU.AND P1, PT, R5.reuse, RZ, PT ;  /* 0x000000ff0500720b */ /* 0x040fe20003f2d000 */
[----:B------:R-:W-:Y:S01]  /*03d0*/  BSSY.RECONVERGENT B0, `(.L_x_37) ;  /* 0x0000011000007945 */ /* 0x000fe20003800200 */
[----:B------:R-:W-:Y:S01]  /*03e0*/  FSETP.NEU.AND P3, PT, R2, 1, PT ;  /* 0x3f8000000200780b */ /* 0x000fe20003f6d000 */
[----:B------:R-:W-:Y:S01]  /*03f0*/  IMAD.MOV.U32 R18, RZ, RZ, R4 ;  /* 0x000000ffff127224 */ /* 0x000fe200078e0004 */
[----:B------:R-:W-:Y:S02]  /*0400*/  FSETP.NEU.AND P0, PT, R5, 1, PT ;  /* 0x3f8000000500780b */ /* 0x000fe40003f0d000 */
[----:B------:R-:W-:Y:S02]  /*0410*/  FSEL R14, R32, RZ, P3 ;  /* 0x000000ff200e7208 */ /* 0x000fe40001800000 */
[----:B------:R-:W-:-:S02]  /*0420*/  FSEL R15, R33, 1.875, P3 ;  /* 0x3ff00000210f7808 */ /* 0x000fc40001800000 */
[----:B------:R-:W-:-:S03]  /*0430*/  LOP3.LUT R6, R7, 0x7ff00000, RZ, 0xc0, !PT ;  /* 0x7ff0000007067812 */ /* 0x000fc600078ec0ff */
[----:B------:R-:W-:Y:S02]  /*0440*/  @!P1 CS2R R18, SRZ ;  /* 0x0000000000129805 */ /* 0x000fe4000001ff00 */
[----:B------:R-:W-:Y:S02]  /*0450*/  ISETP.NE.AND P2, PT, R6, 0x7ff00000, PT ;  /* 0x7ff000000600780c */ /* 0x000fe40003f45270 */
[----:B--2---:R0:W1:Y:S11]  /*0460*/  F2F.F64.F32 R6, R3 ;  /* 0x0000000300067310 */ /* 0x0040760000201800 */
[----:B------:R-:W-:Y:S05]  /*0470*/  @P2 BRA `(.L_x_38) ;  /* 0x0000000000182947 */ /* 0x000fea0003800000 */
[----:B------:R-:W-:-:S13]  /*0480*/  FSETP.NAN.AND P1, PT, R5, R5, PT ;  /* 0x000000050500720b */ /* 0x000fda0003f28000 */
[----:B------:R-:W-:Y:S01]  /*0490*/  @P1 DADD R18, R30, 2 ;  /* 0x400000001e121429 */ /* 0x000fe20000000000 */
[----:B------:R-:W-:Y:S10]  /*04a0*/  @P1 BRA `(.L_x_38) ;  /* 0x00000000000c1947 */ /* 0x000ff40003800000 */
[----:B------:R-:W-:-:S14]  /*04b0*/  DSETP.NEU.AND P1, PT, |R30|, +INF , PT ;  /* 0x7ff000001e00742a */ /* 0x000fdc0003f2d200 */
[----:B------:R-:W-:Y:S02]  /*04c0*/  @!P1 IMAD.MOV.U32 R18, RZ, RZ, 0x0 ;  /* 0x00000000ff129424 */ /* 0x000fe400078e00ff */
[----:B------:R-:W-:-:S07]  /*04d0*/  @!P1 IMAD.MOV.U32 R19, RZ, RZ, 0x7ff00000 ;  /* 0x7ff00000ff139424 */ /* 0x000fce00078e00ff */
.L_x_38:
[----:B------:R-:W-:Y:S05]  /*04e0*/  BSYNC.RECONVERGENT B0 ;  /* 0x0000000000007941 */ /* 0x000fea0003800200 */
.L_x_37:
[----:B------:R-:W-:Y:S01]  /*04f0*/  FSEL R30, R18, RZ, P0 ;  /* 0x000000ff121e7208 */ /* 0x000fe20000000000 */
[----:B-1----:R-:W-:Y:S01]  /*0500*/  DADD R26, -RZ, |R6| ;  /* 0x00000000ff1a7229 */ /* 0x002fe20000000506 */
[----:B------:R-:W-:Y:S01]  /*0510*/  FSEL R31, R19, 1.875, P0 ;  /* 0x3ff00000131f7808 */ /* 0x000fe20000000000 */
[----:B------:R-:W-:Y:S01]  /*0520*/  BSSY.RECONVERGENT B0, `(.L_x_39) ;  /* 0x0000004000007945 */ /* 0x000fe20003800200 */
[----:B------:R-:W-:-:S04]  /*0530*/  MOV R0, 0x560 ;  /* 0x0000056000007802 */ /* 0x000fc80000000f00 */
[----:B------:R-:W-:-:S11]  /*0540*/  DADD R30, R14, R30 ;  /* 0x000000000e1e7229 */ /* 0x000fd6000000001e */
[----:B0-----:R-:W-:Y:S05]  /*0550*/  CALL.REL.NOINC `($Proj_funcPD3D_iso_kernel$__internal_accurate_pow) ;  /* 0x0000000800187944 */ /* 0x001fea0003c00000 */
[----:B------:R-:W-:Y:S05]  /*0560*/  BSYNC.RECONVERGENT B0 ;  /* 0x0000000000007941 */ /* 0x000fea0003800200 */
.L_x_39:
[----:B------:R-:W-:Y:S01]  /*0570*/  DADD R14, R6, 2 ;  /* 0x40000000060e7429 */ /* 0x000fe20000000000 */
[C---:B------:R-:W-:Y:S01]  /*0580*/  FSETP.NEU.AND P1, PT, R3.reuse, RZ, PT ;  /* 0x000000ff0300720b */ /* 0x040fe20003f2d000 */
[----:B------:R-:W-:Y:S01]  /*0590*/  BSSY.RECONVERGENT B0, `(.L_x_40) ;  /* 0x000000d000007945 */ /* 0x000fe20003800200 */
[----:B------:R-:W-:Y:S02]  /*05a0*/  MOV R5, R19 ;  /* 0x0000001300057202 */ /* 0x000fe40000000f00 */
[----:B------:R-:W-:-:S05]  /*05b0*/  FSETP.NEU.AND P0, PT, R3, 1, PT ;  /* 0x3f8000000300780b */ /* 0x000fca0003f0d000 */
[----:B------:R-:W-:-:S04]  /*05c0*/  LOP3.LUT R14, R15, 0x7ff00000, RZ, 0xc0, !PT ;  /* 0x7ff000000f0e7812 */ /* 0x000fc800078ec0ff */
[----:B------:R-:W-:Y:S02]  /*05d0*/  ISETP.NE.AND P2, PT, R14, 0x7ff00000, PT ;  /* 0x7ff000000e00780c */ /* 0x000fe40003f45270 */
[----:B------:R-:W-:-:S11]  /*05e0*/  @!P1 CS2R R4, SRZ ;  /* 0x0000000000049805 */ /* 0x000fd6000001ff00 */
[----:B------:R-:W-:Y:S05]  /*05f0*/  @P2 BRA `(.L_x_41) ;  /* 0x0000000000182947 */ /* 0x000fea0003800000 */
[----:B------:R-:W-:-:S13]  /*0600*/  FSETP.NAN.AND P1, PT, R3, R3, PT ;  /* 0x000000030300720b */ /* 0x000fda0003f28000 */
[----:B------:R-:W-:Y:S01]  /*0610*/  @P1 DADD R4, R6, 2 ;  /* 0x4000000006041429 */ /* 0x000fe20000000000 */
[----:B------:R-:W-:Y:S10]  /*0620*/  @P1 BRA `(.L_x_41) ;  /* 0x00000000000c1947 */ /* 0x000ff40003800000 */
[----:B------:R-:W-:-:S14]  /*0630*/  DSETP.NEU.AND P1, PT, |R6|, +INF , PT ;  /* 0x7ff000000600742a */ /* 0x000fdc0003f2d200 */
[----:B------:R-:W-:Y:S02]  /*0640*/  @!P1 IMAD.MOV.U32 R4, RZ, RZ, 0x0 ;  /* 0x00000000ff049424 */ /* 0x000fe400078e00ff */
[----:B------:R-:W-:-:S07]  /*0650*/  @!P1 IMAD.MOV.U32 R5, RZ, RZ, 0x7ff00000 ;  /* 0x7ff00000ff059424 */ /* 0x000fce00078e00ff */
.L_x_41:
[----:B------:R-:W-:Y:S05]  /*0660*/  BSYNC.RECONVERGENT B0 ;  /* 0x0000000000007941 */ /* 0x000fea0003800200 */
.L_x_40:
[----:B------:R-:W-:Y:S02]  /*0670*/  FSEL R4, R4, RZ, P0 ;  /* 0x000000ff04047208 */ /* 0x000fe40000000000 */
[----:B------:R-:W-:-:S06]  /*0680*/  FSEL R5, R5, 1.875, P0 ;  /* 0x3ff0000005057808 */ /* 0x000fcc0000000000 */
[----:B------:R-:W-:-:S06]  /*0690*/  DADD R30, R30, R4 ;  /* 0x000000001e1e7229 */ /* 0x000fcc0000000004 */
[----:B------:R-:W0:Y:S02]  /*06a0*/  F2F.F32.F64 R0, R30 ;  /* 0x0000001e00007310 */ /* 0x000e240000301000 */
[----:B0-----:R-:W-:-:S13]  /*06b0*/  FSETP.GT.AND P0, PT, R0, 1, PT ;  /* 0x3f8000000000780b */ /* 0x001fda0003f04000 */
[----:B------:R-:W-:Y:S05]  /*06c0*/  @!P0 EXIT ;  /* 0x000000000000894d */ /* 0x000fea0003800000 */
[----:B------:R-:W-:Y:S01]  /*06d0*/  VIADD R3, R0, 0xf3000000 ;  /* 0xf300000000037836 */ /* 0x000fe20000000000 */
[----:B------:R0:W1:Y:S01]  /*06e0*/  MUFU.RSQ R5, R0 ;  /* 0x0000000000057308 */ /* 0x0000620000001400 */
[----:B------:R-:W-:Y:S03]  /*06f0*/  BSSY.RECONVERGENT B0, `(.L_x_42) ;  /* 0x000000a000007945 */ /* 0x000fe60003800200 */
[----:B------:R-:W-:-:S13]  /*0700*/  ISETP.GT.U32.AND P0, PT, R3, 0x727fffff, PT ;  /* 0x727fffff0300780c */ /* 0x000fda0003f04070 */
[----:B01----:R-:W-:Y:S05]  /*0710*/  @!P0 BRA `(.L_x_43) ;  /* 0x00000000000c8947 */ /* 0x003fea0003800000 */
[----:B------:R-:W-:-:S07]  /*0720*/  MOV R14, 0x740 ;  /* 0x00000740000e7802 */ /* 0x000fce0000000f00 */
[----:B------:R-:W-:Y:S05]  /*0730*/  CALL.REL.NOINC `($__internal_3_$__cuda_sm20_sqrt_rn_f32_slowpath) ;  /* 0x0000000400487944 */ /* 0x000fea0003c00000 */
[----:B------:R-:W-:Y:S05]  /*0740*/  BRA `(.L_x_44) ;  /* 0x0000000000107947 */ /* 0x000fea0003800000 */
.L_x_43:
[----:B------:R-:W-:Y:S01]  /*0750*/  FMUL.FTZ R3, R0, R5 ;  /* 0x0000000500037220 */ /* 0x000fe20000410000 */
[----:B------:R-:W-:-:S03]  /*0760*/  FMUL.FTZ R4, R5, 0.5 ;  /* 0x3f00000005047820 */ /* 0x000fc60000410000 */
[----:B------:R-:W-:-:S04]  /*0770*/  FFMA R0, -R3, R3, R0 ;  /* 0x0000000303007223 */ /* 0x000fc80000000100 */
[----:B------:R-:W-:-:S07]  /*0780*/  FFMA R3, R0, R4, R3 ;  /* 0x0000000400037223 */ /* 0x000fce0000000003 */
.L_x_44:
[----:B------:R-:W-:Y:S05]  /*0790*/  BSYNC.RECONVERGENT B0 ;  /* 0x0000000000007941 */ /* 0x000fea0003800200 */
.L_x_42:
[----:B------:R-:W-:Y:S01]  /*07a0*/  VIADD R0, R3, 0x1800000 ;  /* 0x0180000003007836 */ /* 0x000fe20000000000 */
[----:B------:R-:W-:Y:S04]  /*07b0*/  BSSY.RECONVERGENT B0, `(.L_x_45) ;  /* 0x000000c000007945 */ /* 0x000fe80003800200 */
[----:B------:R-:W-:-:S04]  /*07c0*/  LOP3.LUT R0, R0, 0x7f800000, RZ, 0xc0, !PT ;  /* 0x7f80000000007812 */ /* 0x000fc800078ec0ff */
[----:B------:R-:W-:-:S13]  /*07d0*/  ISETP.GT.U32.AND P0, PT, R0, 0x1ffffff, PT ;  /* 0x01ffffff0000780c */ /* 0x000fda0003f04070 */
[----:B------:R-:W-:Y:S05]  /*07e0*/  @P0 BRA `(.L_x_46) ;  /* 0x0000000000100947 */ /* 0x000fea0003800000 */
[----:B------:R-:W-:-:S07]  /*07f0*/  MOV R4, 0x810 ;  /* 0x0000081000047802 */ /* 0x000fce0000000f00 */
[----:B------:R-:W-:Y:S05]  /*0800*/  CALL.REL.NOINC `($__internal_2_$__cuda_sm20_rcp_rn_f32_slowpath) ;  /* 0x0000000000407944 */ /* 0x000fea0003c00000 */
[----:B------:R-:W-:Y:S01]  /*0810*/  IMAD.MOV.U32 R5, RZ, RZ, R0 ;  /* 0x000000ffff057224 */ /* 0x000fe200078e0000 */
[----:B------:R-:W-:Y:S06]  /*0820*/  BRA `(.L_x_47) ;  /* 0x0000000000107947 */ /* 0x000fec0003800000 */
.L_x_46:
[----:B------:R-:W0:Y:S02]  /*0830*/  MUFU.RCP R0, R3 ;  /* 0x0000000300007308 */ /* 0x000e240000001000 */
[----:B0-----:R-:W-:-:S04]  /*0840*/  FFMA R4, R0, R3, -1 ;  /* 0xbf80000000047423 */ /* 0x001fc80000000003 */
[----:B------:R-:W-:-:S04]  /*0850*/  FADD.FTZ R5, -R4, -RZ ;  /* 0x800000ff04057221 */ /* 0x000fc80000010100 */
[----:B------:R-:W-:-:S07]  /*0860*/  FFMA R5, R0, R5, R0 ;  /* 0x0000000500057223 */ /* 0x000fce0000000000 */
.L_x_47:
[----:B------:R-:W-:Y:S05]  /*0870*/  BSYNC.RECONVERGENT B0 ;  /* 0x0000000000007941 */ /* 0x000fea0003800200 */
.L_x_45:
[----:B------:R-:W-:-:S05]  /*0880*/  FMUL R3, R2, R5 ;  /* 0x0000000502037220 */ /* 0x000fca0000400000 */
[----:B------:R-:W-:Y:S04]  /*0890*/  STG.E desc[UR4][R12.64], R3 ;  /* 0x000000030c007986 */ /* 0x000fe8000c101904 */
[----:B------:R-:W2:Y:S02]  /*08a0*/  LDG.E R0, desc[UR4][R10.64] ;  /* 0x000000040a007981 */ /* 0x000ea4000c1e1900 */
[----:B--2---:R-:W-:-:S05]  /*08b0*/  FMUL R7, R0, R5 ;  /* 0x0000000500077220 */ /* 0x004fca0000400000 */
[----:B------:R-:W-:Y:S04]  /*08c0*/  STG.E desc[UR4][R10.64], R7 ;  /* 0x000000070a007986 */ /* 0x000fe8000c101904 */
[----:B------:R-:W2:Y:S02]  /*08d0*/  LDG.E R0, desc[UR4][R8.64] ;  /* 0x0000000408007981 */ /* 0x000ea4000c1e1900 */
[----:B--2---:R-:W-:-:S05]  /*08e0*/  FMUL R5, R0, R5 ;  /* 0x0000000500057220 */ /* 0x004fca0000400000 */
[----:B------:R-:W-:Y:S01]  /*08f0*/  STG.E desc[UR4][R8.64], R5 ;  /* 0x0000000508007986 */ /* 0x000fe2000c101904 */
[----:B------:R-:W-:Y:S05]  /*0900*/  EXIT ;  /* 0x000000000000794d */ /* 0x000fea0003800000 */
        .weak           $__internal_2_$__cuda_sm20_rcp_rn_f32_slowpath
        .type           $__internal_2_$__cuda_sm20_rcp_rn_f32_slowpath,@function
        .size           $__internal_2_$__cuda_sm20_rcp_rn_f32_slowpath,($__internal_3_$__cuda_sm20_sqrt_rn_f32_slowpath - $__internal_2_$__cuda_sm20_rcp_rn_f32_slowpath)
$__internal_2_$__cuda_sm20_rcp_rn_f32_slowpath:
[----:B------:R-:W-:Y:S01]  /*0910*/  IMAD.SHL.U32 R0, R3, 0x2, RZ ;  /* 0x0000000203007824 */ /* 0x000fe200078e00ff */
[----:B------:R-:W-:Y:S04]  /*0920*/  BSSY.RECONVERGENT B1, `(.L_x_48) ;  /* 0x0000030000017945 */ /* 0x000fe80003800200 */
[----:B------:R-:W-:-:S04]  /*0930*/  SHF.R.U32.HI R15, RZ, 0x18, R0 ;  /* 0x00000018ff0f7819 */ /* 0x000fc80000011600 */
[----:B------:R-:W-:-:S13]  /*0940*/  ISETP.NE.U32.AND P0, PT, R15, RZ, PT ;  /* 0x000000ff0f00720c */ /* 0x000fda0003f05070 */
[----:B------:R-:W-:Y:S05]  /*0950*/  @P0 BRA `(.L_x_49) ;  /* 0x0000000000280947 */ /* 0x000fea0003800000 */
[----:B------:R-:W-:-:S04]  /*0960*/  SHF.L.U32 R0, R3, 0x1, RZ ;  /* 0x0000000103007819 */ /* 0x000fc800000006ff */
[----:B------:R-:W-:-:S13]  /*0970*/  ISETP.NE.AND P0, PT, R0, RZ, PT ;  /* 0x000000ff0000720c */ /* 0x000fda0003f05270 */
[----:B------:R-:W-:Y:S01]  /*0980*/  @P0 FFMA R6, R3, 1.84467440737095516160e+19, RZ ;  /* 0x5f80000003060823 */ /* 0x000fe200000000ff */
[----:B------:R-:W-:Y:S08]  /*0990*/  @!P0 MUFU.RCP R5, R3 ;  /* 0x0000000300058308 */ /* 0x000ff00000001000 */
[----:B------:R-:W0:Y:S02]  /*09a0*/  @P0 MUFU.RCP R7, R6 ;  /* 0x0000000600070308 */ /* 0x000e240000001000 */
[----:B0-----:R-:W-:-:S04]  /*09b0*/  @P0 FFMA R0, R6, R7, -1 ;  /* 0xbf80000006000423 */ /* 0x001fc80000000007 */
[----:B------:R-:W-:-:S04]  /*09c0*/  @P0 FADD.FTZ R0, -R0, -RZ ;  /* 0x800000ff00000221 */ /* 0x000fc80000010100 */
[----:B------:R-:W-:-:S04]  /*09d0*/  @P0 FFMA R0, R7, R0, R7 ;  /* 0x0000000007000223 */ /* 0x000fc80000000007 */
[----:B------:R-:W-:Y:S01]  /*09e0*/  @P0 FFMA R5, R0, 1.84467440737095516160e+19, RZ ;  /* 0x5f80000000050823 */ /* 0x000fe200000000ff */
[----:B------:R-:W-:Y:S06]  /*09f0*/  BRA `(.L_x_50) ;  /* 0x0000000000887947 */ /* 0x000fec0003800000 */
.L_x_49:
[----:B------:R-:W-:-:S05]  /*0a00*/  VIADD R17, R15, 0xffffff03 ;  /* 0xffffff030f117836 */ /* 0x000fca0000000000 */
[----:B------:R-:W-:-:S13]  /*0a10*/  ISETP.GT.U32.AND P0, PT, R17, 0x1, PT ;  /* 0x000000011100780c */ /* 0x000fda0003f04070 */
[----:B------:R-:W-:Y:S05]  /*0a20*/  @P0 BRA `(.L_x_51) ;  /* 0x0000000000780947 */ /* 0x000fea0003800000 */
[----:B------:R-:W-:Y:S01]  /*0a30*/  LOP3.LUT R0, R3, 0x7fffff, RZ, 0xc0, !PT ;  /* 0x007fffff03007812 */ /* 0x000fe200078ec0ff */
[----:B------:R-:W-:-:S03]  /*0a40*/  IMAD.MOV.U32 R14, RZ, RZ, 0x3 ;  /* 0x00000003ff0e7424 */ /* 0x000fc600078e00ff */
[----:B------:R-:W-:Y:S02]  /*0a50*/  LOP3.LUT R0, R0, 0x3f800000, RZ, 0xfc, !PT ;  /* 0x3f80000000007812 */ /* 0x000fe400078efcff */
[----:B------:R-:W-:Y:S02]  /*0a60*/  SHF.L.U32 R14, R14, R17, RZ ;  /* 0x000000110e0e7219 */ /* 0x000fe400000006ff */
[----:B------:R-:W0:Y:S02]  /*0a70*/  MUFU.RCP R5, R0 ;  /* 0x0000000000057308 */ /* 0x000e240000001000 */
[----:B0-----:R-:W-:-:S04]  /*0a80*/  FFMA R6, R0, R5, -1 ;  /* 0xbf80000000067423 */ /* 0x001fc80000000005 */
[----:B------:R-:W-:-:S04]  /*0a90*/  FADD.FTZ R6, -R6, -RZ ;  /* 0x800000ff06067221 */ /* 0x000fc80000010100 */
[CCC-:B------:R-:W-:Y:S01]  /*0aa0*/  FFMA.RM R7, R5.reuse, R6.reuse, R5.reuse ;  /* 0x0000000605077223 */ /* 0x1c0fe20000004005 */
[----:B------:R-:W-:-:S04]  /*0ab0*/  FFMA.RP R6, R5, R6, R5 ;  /* 0x0000000605067223 */ /* 0x000fc80000008005 */
[C---:B------:R-:W-:Y:S02]  /*0ac0*/  LOP3.LUT R5, R7.reuse, 0x7fffff, RZ, 0xc0, !PT ;  /* 0x007fffff07057812 */ /* 0x040fe400078ec0ff */
[----:B------:R-:W-:Y:S02]  /*0ad0*/  FSETP.NEU.FTZ.AND P0, PT, R7, R6, PT ;  /* 0x000000060700720b */ /* 0x000fe40003f1d000 */
[----:B------:R-:W-:Y:S02]  /*0ae0*/  LOP3.LUT R5, R5, 0x800000, RZ, 0xfc, !PT ;  /* 0x0080000005057812 */ /* 0x000fe400078efcff */
[----:B------:R-:W-:Y:S02]  /*0af0*/  SEL R6, RZ, 0xffffffff, !P0 ;  /* 0xffffffffff067807 */ /* 0x000fe40004000000 */
[----:B------:R-:W-:-:S03]  /*0b00*/  LOP3.LUT R14, R14, R5, RZ, 0xc0, !PT ;  /* 0x000000050e0e7212 */ /* 0x000fc600078ec0ff */
[----:B------:R-:W-:Y:S01]  /*0b10*/  IMAD.MOV R6, RZ, RZ, -R6 ;  /* 0x000000ffff067224 */ /* 0x000fe200078e0a06 */
[----:B------:R-:W-:-:S04]  /*0b20*/  SHF.R.U32.HI R14, RZ, R17, R14 ;  /* 0x00000011ff0e7219 */ /* 0x000fc8000001160e */
[----:B------:R-:W-:Y:S02]  /*0b30*/  LOP3.LUT P1, RZ, R6, R17, R5, 0xf8, !PT ;  /* 0x0000001106ff7212 */ /* 0x000fe4000782f805 */
[C---:B------:R-:W-:Y:S02]  /*0b40*/  LOP3.LUT P0, RZ, R14.reuse, 0x1, RZ, 0xc0, !PT ;  /* 0x000000010eff7812 */ /* 0x040fe4000780c0ff */
[----:B------:R-:W-:-:S04]  /*0b50*/  LOP3.LUT P2, RZ, R14, 0x2, RZ, 0xc0, !PT ;  /* 0x000000020eff7812 */ /* 0x000fc8000784c0ff */
[----:B------:R-:W-:Y:S02]  /*0b60*/  PLOP3.LUT P0, PT, P0, P1, P2, 0xe0, 0x0 ;  /* 0x000000000000781c */ /* 0x000fe40000703c20 */
[----:B------:R-:W-:Y:S02]  /*0b70*/  LOP3.LUT P1, RZ, R3, 0x7fffff, RZ, 0xc0, !PT ;  /* 0x007fffff03ff7812 */ /* 0x000fe4000782c0ff */
[----:B------:R-:W-:-:S05]  /*0b80*/  SEL R0, RZ, 0x1, !P0 ;  /* 0x00000001ff007807 */ /* 0x000fca0004000000 */
[----:B------:R-:W-:-:S05]  /*0b90*/  IMAD.MOV R0, RZ, RZ, -R0 ;  /* 0x000000ffff007224 */ /* 0x000fca00078e0a00 */
[----:B------:R-:W-:Y:S01]  /*0ba0*/  ISETP.GE.AND P0, PT, R0, RZ, PT ;  /* 0x000000ff0000720c */ /* 0x000fe20003f06270 */
[----:B------:R-:W-:-:S05]  /*0bb0*/  VIADD R0, R15, 0xffffff04 ;  /* 0xffffff040f007836 */ /* 0x000fca0000000000 */
[----:B------:R-:W-:-:S07]  /*0bc0*/  SHF.R.U32.HI R0, RZ, R0, R5 ;  /* 0x00000000ff007219 */ /* 0x000fce0000011605 */
[----:B------:R-:W-:-:S05]  /*0bd0*/  @!P0 VIADD R0, R0, 0x1 ;  /* 0x0000000100008836 */ /* 0x000fca0000000000 */
[----:B------:R-:W-:-:S04]  /*0be0*/  @!P1 SHF.L.U32 R0, R0, 0x1, RZ ;  /* 0x0000000100009819 */ /* 0x000fc800000006ff */
[----:B------:R-:W-:Y:S01]  /*0bf0*/  LOP3.LUT R5, R0, 0x80000000, R3, 0xf8, !PT ;  /* 0x8000000000057812 */ /* 0x000fe200078ef803 */
[----:B------:R-:W-:Y:S06]  /*0c00*/  BRA `(.L_x_50) ;  /* 0x0000000000047947 */ /* 0x000fec0003800000 */
.L_x_51:
[----:B------:R0:W1:Y:S02]  /*0c10*/  MUFU.RCP R5, R3 ;  /* 0x0000000300057308 */ /* 0x0000640000001000 */
.L_x_50:
[----:B------:R-:W-:Y:S05]  /*0c20*/  BSYNC.RECONVERGENT B1 ;  /* 0x0000000000017941 */ /* 0x000fea0003800200 */
.L_x_48:
[----:B-1----:R-:W-:Y:S02]  /*0c30*/  IMAD.MOV.U32 R0, RZ, RZ, R5 ;  /* 0x000000ffff007224 */ /* 0x002fe400078e0005 */
[----:B------:R-:W-:-:S04]  /*0c40*/  IMAD.MOV.U32 R5, RZ, RZ, 0x0 ;  /* 0x00000000ff057424 */ /* 0x000fc800078e00ff */
[----:B0-----:R-:W-:Y:S05]  /*0c50*/  RET.REL.NODEC R4 `(Proj_funcPD3D_iso_kernel) ;  /* 0xfffffff004e87950 */ /* 0x001fea0003c3ffff */
        .weak           $__internal_3_$__cuda_sm20_sqrt_rn_f32_slowpath
        .type           $__internal_3_$__cuda_sm20_sqrt_rn_f32_slowpath,@function
        .size           $__internal_3_$__cuda_sm20_sqrt_rn_f32_slowpath,($Proj_funcPD3D_iso_kernel$__internal_accurate_pow - $__internal_3_$__cuda_sm20_sqrt_rn_f32_slowpath)
$__internal_3_$__cuda_sm20_sqrt_rn_f32_slowpath:
[----:B------:R-:W-:-:S13]  /*0c60*/  LOP3.LUT P0, RZ, R0, 0x7fffffff, RZ, 0xc0, !PT ;  /* 0x7fffffff00ff7812 */ /* 0x000fda000780c0ff */
[----:B------:R-:W-:Y:S01]  /*0c70*/  @!P0 IMAD.MOV.U32 R3, RZ, RZ, R0 ;  /* 0x000000ffff038224 */ /* 0x000fe200078e0000 */
[----:B------:R-:W-:Y:S06]  /*0c80*/  @!P0 BRA `(.L_x_52) ;  /* 0x0000000000408947 */ /* 0x000fec0003800000 */
[----:B------:R-:W-:-:S13]  /*0c90*/  FSETP.GEU.FTZ.AND P0, PT, R0, RZ, PT ;  /* 0x000000ff0000720b */ /* 0x000fda0003f1e000 */
[----:B------:R-:W-:Y:S01]  /*0ca0*/  @!P0 IMAD.MOV.U32 R3, RZ, RZ, 0x7fffffff ;  /* 0x7fffffffff038424 */ /* 0x000fe200078e00ff */
[----:B------:R-:W-:Y:S06]  /*0cb0*/  @!P0 BRA `(.L_x_52) ;  /* 0x0000000000348947 */ /* 0x000fec0003800000 */
[----:B------:R-:W-:-:S13]  /*0cc0*/  FSETP.GTU.FTZ.AND P0, PT, |R0|, +INF , PT ;  /* 0x7f8000000000780b */ /* 0x000fda0003f1c200 */
[----:B------:R-:W-:Y:S01]  /*0cd0*/  @P0 FADD.FTZ R3, R0, 1 ;  /* 0x3f80000000030421 */ /* 0x000fe20000010000 */
[----:B------:R-:W-:Y:S06]  /*0ce0*/  @P0 BRA `(.L_x_52) ;  /* 0x0000000000280947 */ /* 0x000fec0003800000 */
[----:B------:R-:W-:-:S13]  /*0cf0*/  FSETP.NEU.FTZ.AND P0, PT, |R0|, +INF , PT ;  /* 0x7f8000000000780b */ /* 0x000fda0003f1d200 */
[----:B------:R-:W-:-:S04]  /*0d00*/  @P0 FFMA R4, R0, 1.84467440737095516160e+19, RZ ;  /* 0x5f80000000040823 */ /* 0x000fc800000000ff */
[----:B------:R-:W0:Y:S02]  /*0d10*/  @P0 MUFU.RSQ R3, R4 ;  /* 0x0000000400030308 */ /* 0x000e240000001400 */
[----:B0-----:R-:W-:Y:S01]  /*0d20*/  @P0 FMUL.FTZ R5, R4, R3 ;  /* 0x0000000304050220 */ /* 0x001fe20000410000 */
[----:B------:R-:W-:Y:S01]  /*0d30*/  @P0 FMUL.FTZ R7, R3, 0.5 ;  /* 0x3f00000003070820 */ /* 0x000fe20000410000 */
[----:B------:R-:W-:Y:S02]  /*0d40*/  @!P0 IMAD.MOV.U32 R3, RZ, RZ, R0 ;  /* 0x000000ffff038224 */ /* 0x000fe400078e0000 */
[----:B------:R-:W-:-:S04]  /*0d50*/  @P0 FADD.FTZ R6, -R5, -RZ ;  /* 0x800000ff05060221 */ /* 0x000fc80000010100 */
[----:B------:R-:W-:-:S04]  /*0d60*/  @P0 FFMA R6, R5, R6, R4 ;  /* 0x0000000605060223 */ /* 0x000fc80000000004 */
[----:B------:R-:W-:-:S04]  /*0d70*/  @P0 FFMA R6, R6, R7, R5 ;  /* 0x0000000706060223 */ /* 0x000fc80000000005 */
[----:B------:R-:W-:-:S07]  /*0d80*/  @P0 FMUL.FTZ R3, R6, 2.3283064365386962891e-10 ;  /* 0x2f80000006030820 */ /* 0x000fce0000410000 */
.L_x_52:
[----:B------:R-:W-:Y:S01]  /*0d90*/  IMAD.MOV.U32 R4, RZ, RZ, R14 ;  /* 0x000000ffff047224 */ /* 0x000fe200078e000e */
[----:B------:R-:W-:-:S04]  /*0da0*/  MOV R5, 0x0 ;  /* 0x0000000000057802 */ /* 0x000fc80000000f00 */
[----:B------:R-:W-:Y:S05]  /*0db0*/  RET.REL.NODEC R4 `(Proj_funcPD3D_iso_kernel) ;  /* 0xfffffff004907950 */ /* 0x000fea0003c3ffff */
        .type           $Proj_funcPD3D_iso_kernel$__internal_accurate_pow,@function
        .size           $Proj_funcPD3D_iso_kernel$__internal_accurate_pow,(.L_x_115 - $Proj_funcPD3D_iso_kernel$__internal_accurate_pow)
$Proj_funcPD3D_iso_kernel$__internal_accurate_pow:
[----:B------:R-:W-:Y:S01]  /*0dc0*/  ISETP.GT.U32.AND P0, PT, R27, 0xfffff, PT ;  /* 0x000fffff1b00780c */ /* 0x000fe20003f04070 */
[----:B------:R-:W-:Y:S01]  /*0dd0*/  IMAD.MOV.U32 R4, RZ, RZ, R27 ;  /* 0x000000ffff047224 */ /* 0x000fe200078e001b */
[----:B------:R-:W-:Y:S01]  /*0de0*/  MOV R18, RZ ;  /* 0x000000ff00127202 */ /* 0x000fe20000000f00 */
[----:B------:R-:W-:Y:S01]  /*0df0*/  IMAD.MOV.U32 R20, RZ, RZ, R26 ;  /* 0x000000ffff147224 */ /* 0x000fe200078e001a */
[----:B------:R-:W-:Y:S01]  /*0e00*/  UMOV UR6, 0x7d2cafe2 ;  /* 0x7d2cafe200067882 */ /* 0x000fe20000000000 */
[----:B------:R-:W-:Y:S01]  /*0e10*/  UMOV UR7, 0x3eb0f5ff ;  /* 0x3eb0f5ff00077882 */ /* 0x000fe20000000000 */
[----:B------:R-:W-:Y:S01]  /*0e20*/  UMOV UR8, 0x3b39803f ;  /* 0x3b39803f00087882 */ /* 0x000fe20000000000 */
[----:B------:R-:W-:-:S06]  /*0e30*/  UMOV UR9, 0x3c7abc9e ;  /* 0x3c7abc9e00097882 */ /* 0x000fcc0000000000 */
[----:B------:R-:W-:-:S10]  /*0e40*/  @!P0 DMUL R24, R26, 1.80143985094819840000e+16 ;  /* 0x435000001a188828 */ /* 0x000fd40000000000 */
[----:B------:R-:W-:Y:S02]  /*0e50*/  @!P0 IMAD.MOV.U32 R4, RZ, RZ, R25 ;  /* 0x000000ffff048224 */ /* 0x000fe400078e0019 */
[----:B------:R-:W-:-:S03]  /*0e60*/  @!P0 IMAD.MOV.U32 R20, RZ, RZ, R24 ;  /* 0x000000ffff148224 */ /* 0x000fc600078e0018 */
[----:B------:R-:W-:-:S04]  /*0e70*/  LOP3.LUT R4, R4, 0x800fffff, RZ, 0xc0, !PT ;  /* 0x800fffff04047812 */ /* 0x000fc800078ec0ff */
[----:B------:R-:W-:Y:S02]  /*0e80*/  LOP3.LUT R21, R4, 0x3ff00000, RZ, 0xfc, !PT ;  /* 0x3ff0000004157812 */ /* 0x000fe400078efcff */
[----:B------:R-:W-:Y:S02]  /*0e90*/  SHF.R.U32.HI R4, RZ, 0x14, R27 ;  /* 0x00000014ff047819 */ /* 0x000fe4000001161b */
[----:B------:R-:W-:Y:S02]  /*0ea0*/  ISETP.GE.U32.AND P1, PT, R21, 0x3ff6a09f, PT ;  /* 0x3ff6a09f1500780c */ /* 0x000fe40003f26070 */
[----:B------:R-:W-:-:S11]  /*0eb0*/  @!P0 LEA.HI R4, R25, 0xffffffca, RZ, 0xc ;  /* 0xffffffca19048811 */ /* 0x000fd600078f60ff */
[----:B------:R-:W-:-:S04]  /*0ec0*/  @P1 VIADD R15, R21, 0xfff00000 ;  /* 0xfff00000150f1836 */ /* 0x000fc80000000000 */
[----:B------:R-:W-:-:S06]  /*0ed0*/  @P1 IMAD.MOV.U32 R21, RZ, RZ, R15 ;  /* 0x000000ffff151224 */ /* 0x000fcc00078e000f */
[C---:B------:R-:W-:Y:S02]  /*0ee0*/  DADD R22, R20.reuse, 1 ;  /* 0x3ff0000014167429 */ /* 0x040fe40000000000 */
[----:B------:R-:W-:-:S04]  /*0ef0*/  DADD R20, R20, -1 ;  /* 0xbff0000014147429 */ /* 0x000fc80000000000 */
[----:B------:R-:W0:Y:S02]  /*0f00*/  MUFU.RCP64H R19, R23 ;  /* 0x0000001700137308 */ /* 0x000e240000001800 */
[----:B0-----:R-:W-:-:S08]  /*0f10*/  DFMA R14, -R22, R18, 1 ;  /* 0x3ff00000160e742b */ /* 0x001fd00000000112 */
[----:B------:R-:W-:-:S08]  /*0f20*/  DFMA R14, R14, R14, R14 ;  /* 0x0000000e0e0e722b */ /* 0x000fd0000000000e */
[----:B------:R-:W-:-:S08]  /*0f30*/  DFMA R18, R18, R14, R18 ;  /* 0x0000000e1212722b */ /* 0x000fd00000000012 */
[----:B------:R-:W-:-:S08]  /*0f40*/  DMUL R14, R20, R18 ;  /* 0x00000012140e7228 */ /* 0x000fd00000000000 */
[----:B------:R-:W-:-:S08]  /*0f50*/  DFMA R14, R20, R18, R14 ;  /* 0x00000012140e722b */ /* 0x000fd0000000000e */
[----:B------:R-:W-:Y:S02]  /*0f60*/  DADD R16, R20, -R14 ;  /* 0x0000000014107229 */ /* 0x000fe4000000080e */
[----:B------:R-:W-:-:S06]  /*0f70*/  DMUL R22, R14, R14 ;  /* 0x0000000e0e167228 */ /* 0x000fcc0000000000 */
[----:B------:R-:W-:-:S08]  /*0f80*/  DADD R16, R16, R16 ;  /* 0x0000000010107229 */ /* 0x000fd00000000010 */
[----:B------:R-:W-:Y:S01]  /*0f90*/  DFMA R16, R20, -R14, R16 ;  /* 0x8000000e1410722b */ /* 0x000fe20000000010 */
[----:B------:R-:W-:Y:S02]  /*0fa0*/  IMAD.MOV.U32 R20, RZ, RZ, 0x41ad3b5a ;  /* 0x41ad3b5aff147424 */ /* 0x000fe400078e00ff */
[----:B------:R-:W-:-:S05]  /*0fb0*/  IMAD.MOV.U32 R21, RZ, RZ, 0x3ed0f5d2 ;  /* 0x3ed0f5d2ff157424 */ /* 0x000fca00078e00ff */
[----:B------:R-:W-:Y:S02]  /*0fc0*/  DMUL R16, R18, R16 ;  /* 0x0000001012107228 */ /* 0x000fe40000000000 */
[----:B------:R-:W-:Y:S01]  /*0fd0*/  DFMA R20, R22, UR6, R20 ;  /* 0x0000000616147c2b */ /* 0x000fe20008000014 */
[----:B------:R-:W-:Y:S01]  /*0fe0*/  UMOV UR6, 0x75488a3f ;  /* 0x75488a3f00067882 */ /* 0x000fe20000000000 */
[----:B------:R-:W-:-:S06]  /*0ff0*/  UMOV UR7, 0x3ef3b20a ;  /* 0x3ef3b20a00077882 */ /* 0x000fcc0000000000 */
[----:B------:R-:W-:Y:S01]  /*1000*/  DFMA R20, R22, R20, UR6 ;  /* 0x0000000616147e2b */ /* 0x000fe20008000014 */
        /* <DEDUP_REMOVED lines=14> */
[----:B------:R-:W-:-:S08]  /*10f0*/  DFMA R18, R22, R20, UR6 ;  /* 0x0000000616127e2b */ /* 0x000fd00008000014 */
[----:B------:R-:W-:Y:S01]  /*1100*/  DADD R24, -R18, UR6 ;  /* 0x0000000612187e29 */ /* 0x000fe20008000100 */
[----:B------:R-:W-:Y:S01]  /*1110*/  UMOV UR6, 0xb9e7b0 ;  /* 0x00b9e7b000067882 */ /* 0x000fe20000000000 */
[----:B------:R-:W-:-:S06]  /*1120*/  UMOV UR7, 0x3c46a4cb ;  /* 0x3c46a4cb00077882 */ /* 0x000fcc0000000000 */
[----:B------:R-:W-:Y:S02]  /*1130*/  DFMA R20, R22, R20, R24 ;  /* 0x000000141614722b */ /* 0x000fe40000000018 */
[----:B------:R-:W-:Y:S01]  /*1140*/  DMUL R22, R14, R14 ;  /* 0x0000000e0e167228 */ /* 0x000fe20000000000 */
[----:B------:R-:W-:Y:S02]  /*1150*/  VIADD R25, R17, 0x100000 ;  /* 0x0010000011197836 */ /* 0x000fe40000000000 */
[----:B------:R-:W-:-:S03]  /*1160*/  IMAD.MOV.U32 R24, RZ, RZ, R16 ;  /* 0x000000ffff187224 */ /* 0x000fc600078e0010 */
[----:B------:R-:W-:Y:S01]  /*1170*/  DADD R20, R20, -UR6 ;  /* 0x8000000614147e29 */ /* 0x000fe20008000000 */
[----:B------:R-:W-:Y:S01]  /*1180*/  UMOV UR6, 0x80000000 ;  /* 0x8000000000067882 */ /* 0x000fe20000000000 */
[----:B------:R-:W-:Y:S01]  /*1190*/  DFMA R26, R14, R14, -R22 ;  /* 0x0000000e0e1a722b */ /* 0x000fe20000000816 */
[----:B------:R-:W-:-:S07]  /*11a0*/  UMOV UR7, 0x43300000 ;  /* 0x4330000000077882 */ /* 0x000fce0000000000 */
[C---:B------:R-:W-:Y:S02]  /*11b0*/  DFMA R24, R14.reuse, R24, R26 ;  /* 0x000000180e18722b */ /* 0x040fe4000000001a */
[----:B------:R-:W-:-:S08]  /*11c0*/  DMUL R26, R14, R22 ;  /* 0x000000160e1a7228 */ /* 0x000fd00000000000 */
[----:B------:R-:W-:-:S08]  /*11d0*/  DFMA R28, R14, R22, -R26 ;  /* 0x000000160e1c722b */ /* 0x000fd0000000081a */
[----:B------:R-:W-:Y:S02]  /*11e0*/  DFMA R28, R16, R22, R28 ;  /* 0x00000016101c722b */ /* 0x000fe4000000001c */
[----:B------:R-:W-:-:S06]  /*11f0*/  DADD R22, R18, R20 ;  /* 0x0000000012167229 */ /* 0x000fcc0000000014 */
[----:B------:R-:W-:Y:S02]  /*1200*/  DFMA R24, R14, R24, R28 ;  /* 0x000000180e18722b */ /* 0x000fe4000000001c */
[----:B------:R-:W-:-:S08]  /*1210*/  DADD R28, R18, -R22 ;  /* 0x00000000121c7229 */ /* 0x000fd00000000816 */
[----:B------:R-:W-:Y:S02]  /*1220*/  DADD R28, R20, R28 ;  /* 0x00000000141c7229 */ /* 0x000fe4000000001c */
[----:B------:R-:W-:-:S08]  /*1230*/  DMUL R20, R22, R26 ;  /* 0x0000001a16147228 */ /* 0x000fd00000000000 */
[----:B------:R-:W-:-:S08]  /*1240*/  DFMA R18, R22, R26, -R20 ;  /* 0x0000001a1612722b */ /* 0x000fd00000000814 */
[----:B------:R-:W-:-:S08]  /*1250*/  DFMA R18, R22, R24, R18 ;  /* 0x000000181612722b */ /* 0x000fd00000000012 */
[----:B------:R-:W-:-:S08]  /*1260*/  DFMA R28, R28, R26, R18 ;  /* 0x0000001a1c1c722b */ /* 0x000fd00000000012 */
[----:B------:R-:W-:-:S08]  /*1270*/  DADD R22, R20, R28 ;  /* 0x0000000014167229 */ /* 0x000fd0000000001c */
[--C-:B------:R-:W-:Y:S02]  /*1280*/  DADD R18, R14, R22.reuse ;  /* 0x000000000e127229 */ /* 0x100fe40000000016 */
[----:B------:R-:W-:-:S06]  /*1290*/  DADD R20, R20, -R22 ;  /* 0x0000000014147229 */ /* 0x000fcc0000000816 */
[----:B------:R-:W-:Y:S02]  /*12a0*/  DADD R14, R14, -R18 ;  /* 0x000000000e0e7229 */ /* 0x000fe40000000812 */
[----:B------:R-:W-:-:S06]  /*12b0*/  DADD R20, R28, R20 ;  /* 0x000000001c147229 */ /* 0x000fcc0000000014 */
[----:B------:R-:W-:-:S08]  /*12c0*/  DADD R14, R22, R14 ;  /* 0x00000000160e7229 */ /* 0x000fd0000000000e */
[----:B------:R-:W-:Y:S01]  /*12d0*/  DADD R14, R20, R14 ;  /* 0x00000000140e7229 */ /* 0x000fe2000000000e */
[C---:B------:R-:W-:Y:S02]  /*12e0*/  VIADD R20, R4.reuse, 0xfffffc01 ;  /* 0xfffffc0104147836 */ /* 0x040fe40000000000 */
[----:B------:R-:W-:-:S05]  /*12f0*/  @P1 VIADD R20, R4, 0xfffffc02 ;  /* 0xfffffc0204141836 */ /* 0x000fca0000000000 */
[----:B------:R-:W-:Y:S01]  /*1300*/  DADD R22, R16, R14 ;  /* 0x0000000010167229 */ /* 0x000fe2000000000e */
[----:B------:R-:W-:Y:S01]  /*1310*/  HFMA2 R17, -RZ, RZ, 3.59375, 0 ;  /* 0x43300000ff117431 */ /* 0x000fe200000001ff */
[----:B------:R-:W-:-:S06]  /*1320*/  LOP3.LUT R16, R20, 0x80000000, RZ, 0x3c, !PT ;  /* 0x8000000014107812 */ /* 0x000fcc00078e3cff */
[----:B------:R-:W-:Y:S02]  /*1330*/  DADD R20, R18, R22 ;  /* 0x0000000012147229 */ /* 0x000fe40000000016 */
[----:B------:R-:W-:Y:S01]  /*1340*/  DADD R16, R16, -UR6 ;  /* 0x8000000610107e29 */ /* 0x000fe20008000000 */
[----:B------:R-:W-:Y:S01]  /*1350*/  UMOV UR6, 0xfefa39ef ;  /* 0xfefa39ef00067882 */ /* 0x000fe20000000000 */
[----:B------:R-:W-:-:S04]  /*1360*/  UMOV UR7, 0x3fe62e42 ;  /* 0x3fe62e4200077882 */ /* 0x000fc80000000000 */
[--C-:B------:R-:W-:Y:S02]  /*1370*/  DADD R24, R18, -R20.reuse ;  /* 0x0000000012187229 */ /* 0x100fe40000000814 */
[----:B------:R-:W-:-:S06]  /*1380*/  DFMA R14, R16, UR6, R20 ;  /* 0x00000006100e7c2b */ /* 0x000fcc0008000014 */
[----:B------:R-:W-:Y:S02]  /*1390*/  DADD R24, R22, R24 ;  /* 0x0000000016187229 */ /* 0x000fe40000000018 */
[----:B------:R-:W-:-:S08]  /*13a0*/  DFMA R18, R16, -UR6, R14 ;  /* 0x8000000610127c2b */ /* 0x000fd0000800000e */
[----:B------:R-:W-:-:S08]  /*13b0*/  DADD R18, -R20, R18 ;  /* 0x0000000014127229 */ /* 0x000fd00000000112 */
[----:B------:R-:W-:-:S08]  /*13c0*/  DADD R18, R24, -R18 ;  /* 0x0000000018127229 */ /* 0x000fd00000000812 */
[----:B------:R-:W-:-:S08]  /*13d0*/  DFMA R18, R16, UR8, R18 ;  /* 0x0000000810127c2b */ /* 0x000fd00008000012 */
[----:B------:R-:W-:-:S08]  /*13e0*/  DADD R16, R14, R18 ;  /* 0x000000000e107229 */ /* 0x000fd00000000012 */
[----:B------:R-:W-:Y:S02]  /*13f0*/  DADD R14, R14, -R16 ;  /* 0x000000000e0e7229 */ /* 0x000fe40000000810 */
[----:B------:R-:W-:-:S06]  /*1400*/  DMUL R24, R16, 2 ;  /* 0x4000000010187828 */ /* 0x000fcc0000000000 */
[----:B------:R-:W-:Y:S02]  /*1410*/  DADD R18, R18, R14 ;  /* 0x0000000012127229 */ /* 0x000fe4000000000e */
[----:B------:R-:W-:Y:S01]  /*1420*/  DFMA R16, R16, 2, -R24 ;  /* 0x400000001010782b */ /* 0x000fe20000000818 */
[----:B------:R-:W-:Y:S02]  /*1430*/  IMAD.MOV.U32 R14, RZ, RZ, 0x652b82fe ;  /* 0x652b82feff0e7424 */ /* 0x000fe400078e00ff */
[----:B------:R-:W-:-:S05]  /*1440*/  IMAD.MOV.U32 R15, RZ, RZ, 0x3ff71547 ;  /* 0x3ff71547ff0f7424 */ /* 0x000fca00078e00ff */
[----:B------:R-:W-:-:S08]  /*1450*/  DFMA R18, R18, 2, R16 ;  /* 0x400000001212782b */ /* 0x000fd00000000010 */
[----:B------:R-:W-:-:S08]  /*1460*/  DADD R16, R24, R18 ;  /* 0x0000000018107229 */ /* 0x000fd00000000012 */
[----:B------:R-:W-:Y:S02]  /*1470*/  DFMA R14, R16, R14, 6.75539944105574400000e+15 ;  /* 0x43380000100e742b */ /* 0x000fe4000000000e */
[----:B------:R-:W-:-:S06]  /*1480*/  FSETP.GEU.AND P0, PT, |R17|, 4.1917929649353027344, PT ;  /* 0x4086232b1100780b */ /* 0x000fcc0003f0e200 */
[----:B------:R-:W-:-:S08]  /*1490*/  DADD R22, R14, -6.75539944105574400000e+15 ;  /* 0xc33800000e167429 */ /* 0x000fd00000000000 */
[----:B------:R-:W-:Y:S01]  /*14a0*/  DFMA R20, R22, -UR6, R16 ;  /* 0x8000000616147c2b */ /* 0x000fe20008000010 */
[----:B------:R-:W-:Y:S01]  /*14b0*/  UMOV UR6, 0x3b39803f ;  /* 0x3b39803f00067882 */ /* 0x000fe20000000000 */
[----:B------:R-:W-:-:S06]  /*14c0*/  UMOV UR7, 0x3c7abc9e ;  /* 0x3c7abc9e00077882 */ /* 0x000fcc0000000000 */
[----:B------:R-:W-:Y:S01]  /*14d0*/  DFMA R20, R22, -UR6, R20 ;  /* 0x8000000616147c2b */ /* 0x000fe20008000014 */
[----:B------:R-:W-:Y:S01]  /*14e0*/  UMOV UR6, 0x69ce2bdf ;  /* 0x69ce2bdf00067882 */ /* 0x000fe20000000000 */
[----:B------:R-:W-:Y:S01]  /*14f0*/  IMAD.MOV.U32 R22, RZ, RZ, -0x35dec16 ;  /* 0xfca213eaff167424 */ /* 0x000fe200078e00ff */
[----:B------:R-:W-:Y:S01]  /*1500*/  UMOV UR7, 0x3e5ade15 ;  /* 0x3e5ade1500077882 */ /* 0x000fe20000000000 */
[----:B------:R-:W-:-:S06]  /*1510*/  IMAD.MOV.U32 R23, RZ, RZ, 0x3e928af3 ;  /* 0x3e928af3ff177424 */ /* 0x000fcc00078e00ff */
        /* <DEDUP_REMOVED lines=25> */
[----:B------:R-:W-:-:S08]  /*16b0*/  DFMA R22, R20, R22, 1 ;  /* 0x3ff000001416742b */ /* 0x000fd00000000016 */
[----:B------:R-:W-:Y:S02]  /*16c0*/  DFMA R22, R20, R22, 1 ;  /* 0x3ff000001416742b */ /* 0x000fe40000000016 */
[----:B------:R-:W-:-:S08]  /*16d0*/  DADD R20, R24, -R16 ;  /* 0x0000000018147229 */ /* 0x000fd00000000810 */
[----:B------:R-:W-:Y:S01]  /*16e0*/  DADD R20, R18, R20 ;  /* 0x0000000012147229 */ /* 0x000fe20000000014 */
[----:B------:R-:W-:Y:S02]  /*16f0*/  IMAD R19, R14, 0x100000, R23 ;  /* 0x001000000e137824 */ /* 0x000fe400078e0217 */
[----:B------:R-:W-:Y:S01]  /*1700*/  IMAD.MOV.U32 R18, RZ, RZ, R22 ;  /* 0x000000ffff127224 */ /* 0x000fe200078e0016 */
[----:B------:R-:W-:Y:S07]  /*1710*/  @!P0 BRA `(.L_x_53) ;  /* 0x0000000000308947 */ /* 0x000fee0003800000 */
[----:B------:R-:W-:Y:S01]  /*1720*/  FSETP.GEU.AND P1, PT, |R17|, 4.2275390625, PT ;  /* 0x408748001100780b */ /* 0x000fe20003f2e200 */
[C---:B------:R-:W-:Y:S02]  /*1730*/  DADD R18, R16.reuse, +INF ;  /* 0x7ff0000010127429 */ /* 0x040fe40000000000 */
[----:B------:R-:W-:-:S08]  /*1740*/  DSETP.GEU.AND P0, PT, R16, RZ, PT ;  /* 0x000000ff1000722a */ /* 0x000fd00003f0e000 */
[----:B------:R-:W-:Y:S02]  /*1750*/  FSEL R18, R18, RZ, P0 ;  /* 0x000000ff12127208 */ /* 0x000fe40000000000 */
[----:B------:R-:W-:Y:S02]  /*1760*/  @!P1 LEA.HI R4, R14, R14, RZ, 0x1 ;  /* 0x0000000e0e049211 */ /* 0x000fe400078f08ff */
[----:B------:R-:W-:Y:S02]  /*1770*/  FSEL R19, R19, RZ, P0 ;  /* 0x000000ff13137208 */ /* 0x000fe40000000000 */
[----:B------:R-:W-:-:S04]  /*1780*/  @!P1 SHF.R.S32.HI R15, RZ, 0x1, R4 ;  /* 0x00000001ff0f9819 */ /* 0x000fc80000011404 */
[----:B------:R-:W-:Y:S01]  /*1790*/  @!P1 IADD3 R14, PT, PT, R14, -R15, RZ ;  /* 0x8000000f0e0e9210 */ /* 0x000fe20007ffe0ff */
[----:B------:R-:W-:-:S03]  /*17a0*/  @!P1 IMAD R23, R15, 0x100000, R23 ;  /* 0x001000000f179824 */ /* 0x000fc600078e0217 */
[----:B------:R-:W-:Y:S01]  /*17b0*/  @!P1 LEA R15, R14, 0x3ff00000, 0x14 ;  /* 0x3ff000000e0f9811 */ /* 0x000fe200078ea0ff */
[----:B------:R-:W-:-:S06]  /*17c0*/  @!P1 IMAD.MOV.U32 R14, RZ, RZ, RZ ;  /* 0x000000ffff0e9224 */ /* 0x000fcc00078e00ff */
[----:B------:R-:W-:-:S11]  /*17d0*/  @!P1 DMUL R18, R22, R14 ;  /* 0x0000000e16129228 */ /* 0x000fd60000000000 */
.L_x_53:
[----:B------:R-:W-:Y:S01]  /*17e0*/  DFMA R20, R20, R18, R18 ;  /* 0x000000121414722b */ /* 0x000fe20000000012 */
[----:B------:R-:W-:Y:S01]  /*17f0*/  IMAD.MOV.U32 R14, RZ, RZ, R0 ;  /* 0x000000ffff0e7224 */ /* 0x000fe200078e0000 */
[----:B------:R-:W-:Y:S01]  /*1800*/  DSETP.NEU.AND P0, PT, |R18|, +INF , PT ;  /* 0x7ff000001200742a */ /* 0x000fe20003f0d200 */
[----:B------:R-:W-:-:S07]  /*1810*/  IMAD.MOV.U32 R15, RZ, RZ, 0x0 ;  /* 0x00000000ff0f7424 */ /* 0x000fce00078e00ff */
[----:B------:R-:W-:Y:S02]  /*1820*/  FSEL R4, R18, R20, !P0 ;  /* 0x0000001412047208 */ /* 0x000fe40004000000 */
[----:B------:R-:W-:Y:S01]  /*1830*/  FSEL R19, R19, R21, !P0 ;  /* 0x0000001513137208 */ /* 0x000fe20004000000 */
[----:B------:R-:W-:Y:S06]  /*1840*/  RET.REL.NODEC R14 `(Proj_funcPD3D_iso_kernel) ;  /* 0xffffffe40eec7950 */ /* 0x000fec0003c3ffff */
.L_x_54:
        /* <DEDUP_REMOVED lines=11> */
.L_x_115:


//--------------------- .text.dualPD3D_kernel     --------------------------
	.section	.text.dualPD3D_kernel,"ax",@progbits
	.align	128
        .global         dualPD3D_kernel
        .type           dualPD3D_kernel,@function
        .size           dualPD3D_kernel,(.L_x_131 - dualPD3D_kernel)
        .other          dualPD3D_kernel,@"STO_CUDA_ENTRY STV_DEFAULT"
dualPD3D_kernel:
.text.dualPD3D_kernel:
[----:B------:R-:W-:Y:S01]  /*0000*/  LDC R1, c[0x0][0x37c] ;  /* 0x0000df00ff017b82 */ /* 0x000fe20000000800 */
[----:B------:R-:W0:Y:S01]  /*0010*/  S2R R6, SR_CTAID.Y ;  /* 0x0000000000067919 */ /* 0x000e220000002600 */
[----:B------:R-:W1:Y:S06]  /*0020*/  LDCU UR6, c[0x0][0x360] ;  /* 0x00006c00ff0677ac */ /* 0x000e6c0008000800 */
[----:B------:R-:W2:Y:S01]  /*0030*/  LDC R10, c[0x0][0x3a4] ;  /* 0x0000e900ff0a7b82 */ /* 0x000ea20000000800 */
[----:B------:R-:W0:Y:S01]  /*0040*/  S2R R3, SR_TID.Y ;  /* 0x0000000000037919 */ /* 0x000e220000002200 */
[----:B------:R-:W0:Y:S01]  /*0050*/  LDCU UR7, c[0x0][0x364] ;  /* 0x00006c80ff0777ac */ /* 0x000e220008000800 */
[----:B------:R-:W1:Y:S01]  /*0060*/  S2R R15, SR_CTAID.X ;  /* 0x00000000000f7919 */ /* 0x000e620000002500 */
[----:B------:R-:W3:Y:S01]  /*0070*/  LDCU.64 UR4, c[0x0][0x3a8] ;  /* 0x00007500ff0477ac */ /* 0x000ee20008000a00 */
[----:B------:R-:W1:Y:S01]  /*0080*/  S2R R0, SR_TID.X ;  /* 0x0000000000007919 */ /* 0x000e620000002100 */
[----:B------:R-:W4:Y:S01]  /*0090*/  LDCU UR8, c[0x0][0x368] ;  /* 0x00006d00ff0877ac */ /* 0x000f220008000800 */
[----:B------:R-:W4:Y:S01]  /*00a0*/  S2R R14, SR_CTAID.Z ;  /* 0x00000000000e7919 */ /* 0x000f220000002700 */
[----:B------:R-:W4:Y:S01]  /*00b0*/  S2R R5, SR_TID.Z ;  /* 0x0000000000057919 */ /* 0x000f220000002300 */
[----:B0-----:R-:W-:-:S05]  /*00c0*/  IMAD R6, R6, UR7, R3 ;  /* 0x0000000706067c24 */ /* 0x001fca000f8e0203 */
[----:B---3--:R-:W-:Y:S01]  /*00d0*/  ISETP.GE.AND P0, PT, R6, UR4, PT ;  /* 0x0000000406007c0c */ /* 0x008fe2000bf06270 */
[----:B-1----:R-:W-:-:S05]  /*00e0*/  IMAD R15, R15, UR6, R0 ;  /* 0x000000060f0f7c24 */ /* 0x002fca000f8e0200 */
[----:B--2---:R-:W-:Y:S01]  /*00f0*/  ISETP.GE.OR P0, PT, R15, R10, P0 ;  /* 0x0000000a0f00720c */ /* 0x004fe20000706670 */
[----:B----4-:R-:W-:-:S05]  /*0100*/  IMAD R14, R14, UR8, R5 ;  /* 0x000000080e0e7c24 */ /* 0x010fca000f8e0205 */
[----:B------:R-:W-:-:S13]  /*0110*/  ISETP.GE.OR P0, PT, R14, UR5, P0 ;  /* 0x000000050e007c0c */ /* 0x000fda0008706670 */
[----:B------:R-:W-:Y:S05]  /*0120*/  @P0 EXIT ;  /* 0x000000000000094d */ /* 0x000fea0003800000 */
[C---:B------:R-:W-:Y:S01]  /*0130*/  IMAD R11, R10.reuse, UR4, RZ ;  /* 0x000000040a0b7c24 */ /* 0x040fe2000f8e02ff */
[----:B------:R-:W0:Y:S01]  /*0140*/  LDC.64 R4, c[0x0][0x380] ;  /* 0x0000e000ff047b82 */ /* 0x000e220000000a00 */
[----:B------:R-:W-:Y:S01]  /*0150*/  IADD3 R2, PT, PT, R10, -0x1, RZ ;  /* 0xffffffff0a027810 */ /* 0x000fe20007ffe0ff */
[----:B------:R-:W1:Y:S01]  /*0160*/  LDCU.64 UR6, c[0x0][0x358] ;  /* 0x00006b00ff0677ac */ /* 0x000e620008000a00 */
[----:B------:R-:W-:Y:S02]  /*0170*/  IMAD R0, R14, R11, RZ ;  /* 0x0000000b0e007224 */ /* 0x000fe400078e02ff */
[C---:B------:R-:W-:Y:S01]  /*0180*/  ISETP.NE.AND P0, PT, R15.reuse, R2, PT ;  /* 0x000000020f00720c */ /* 0x040fe20003f05270 */
[----:B------:R-:W2:Y:S02]  /*0190*/  LDCU UR8, c[0x0][0x3a0] ;  /* 0x00007400ff0877ac */ /* 0x000ea40008000800 */
[----:B------:R-:W3:Y:S01]  /*01a0*/  LDC.64 R8, c[0x0][0x388] ;  /* 0x0000e200ff087b82 */ /* 0x000ee20000000a00 */
[----:B------:R-:W-:-:S05]  /*01b0*/  IADD3 R19, PT, PT, R15, R0, RZ ;  /* 0x000000000f137210 */ /* 0x000fca0007ffe0ff */
[----:B------:R-:W-:Y:S02]  /*01c0*/  IMAD R7, R6, R10, R19 ;  /* 0x0000000a06077224 */ /* 0x000fe400078e0213 */
[----:B------:R-:W4:Y:S03]  /*01d0*/  LDC.64 R12, c[0x0][0x390] ;  /* 0x0000e400ff0c7b82 */ /* 0x000f260000000a00 */
[C---:B------:R-:W-:Y:S02]  /*01e0*/  IADD3 R17, PT, PT, R7.reuse, -0x1, RZ ;  /* 0xffffffff07117810 */ /* 0x040fe40007ffe0ff */
[C---:B------:R-:W-:Y:S01]  /*01f0*/  @P0 IADD3 R17, PT, PT, R7.reuse, 0x1, RZ ;  /* 0x0000000107110810 */ /* 0x040fe20007ffe0ff */
[----:B0-----:R-:W-:-:S04]  /*0200*/  IMAD.WIDE R2, R7, 0x4, R4 ;  /* 0x0000000407027825 */ /* 0x001fc800078e0204 */
[----:B------:R-:W-:Y:S01]  /*0210*/  IMAD.WIDE R16, R17, 0x4, R4 ;  /* 0x0000000411107825 */ /* 0x000fe200078e0204 */
[----:B-1----:R-:W5:Y:S03]  /*0220*/  LDG.E R21, desc[UR6][R2.64] ;  /* 0x0000000602157981 */ /* 0x002f66000c1e1900 */
[----:B---3--:R-:W-:Y:S02]  /*0230*/  IMAD.WIDE R8, R7, 0x4, R8 ;  /* 0x0000000407087825 */ /* 0x008fe400078e0208 */
[----:B------:R-:W5:Y:S04]  /*0240*/  LDG.E R16, desc[UR6][R16.64] ;  /* 0x0000000610107981 */ /* 0x000f68000c1e1900 */
[----:B------:R-:W2:Y:S01]  /*0250*/  LDG.E R18, desc[UR6][R8.64] ;  /* 0x0000000608127981 */ /* 0x000ea2000c1e1900 */
[----:B------:R-:W-:-:S06]  /*0260*/  UIADD3 UR4, UPT, UPT, UR4, -0x1, URZ ;  /* 0xffffffff04047890 */ /* 0x000fcc000fffe0ff */
[C---:B------:R-:W-:Y:S02]  /*0270*/  ISETP.NE.AND P0, PT, R6.reuse, UR4, PT ;  /* 0x0000000406007c0c */ /* 0x040fe4000bf05270 */
[----:B------:R-:W-:-:S11]  /*0280*/  IADD3 R20, PT, PT, R6, -0x1, RZ ;  /* 0xffffffff06147810 */ /* 0x000fd60007ffe0ff */
[----:B------:R-:W-:-:S05]  /*0290*/  @P0 IADD3 R20, PT, PT, R6, 0x1, RZ ;  /* 0x0000000106140810 */ /* 0x000fca0007ffe0ff */
[----:B------:R-:W-:Y:S02]  /*02a0*/  IMAD R19, R10, R20, R19 ;  /* 0x000000140a137224 */ /* 0x000fe400078e0213 */
[----:B----4-:R-:W-:-:S04]  /*02b0*/  IMAD.WIDE R12, R7, 0x4, R12 ;  /* 0x00000004070c7825 */ /* 0x010fc800078e020c */
[----:B-----5:R-:W-:Y:S01]  /*02c0*/  FADD R21, R16, -R21 ;  /* 0x8000001510157221 */ /* 0x020fe20000000000 */
[----:B------:R-:W-:-:S04]  /*02d0*/  IMAD.WIDE R16, R19, 0x4, R4 ;  /* 0x0000000413107825 */ /* 0x000fc800078e0204 */
[----:B--2---:R-:W-:-:S05]  /*02e0*/  FFMA R21, R21, UR8, R18 ;  /* 0x0000000815157c23 */ /* 0x004fca0008000012 */
[----:B------:R0:W-:Y:S04]  /*02f0*/  STG.E desc[UR6][R8.64], R21 ;  /* 0x0000001508007986 */ /* 0x0001e8000c101906 */
[----:B------:R-:W2:Y:S04]  /*0300*/  LDG.E R16, desc[UR6][R16.64] ;  /* 0x0000000610107981 */ /* 0x000ea8000c1e1900 */
[----:B------:R-:W2:Y:S04]  /*0310*/  LDG.E R19, desc[UR6][R2.64] ;  /* 0x0000000602137981 */ /* 0x000ea8000c1e1900 */
[----:B------:R-:W3:Y:S01]  /*0320*/  LDG.E R18, desc[UR6][R12.64] ;  /* 0x000000060c127981 */ /* 0x000ee2000c1e1900 */
[----:B------:R-:W-:-:S06]  /*0330*/  UIADD3 UR4, UPT, UPT, UR5, -0x1, URZ ;  /* 0xffffffff05047890 */ /* 0x000fcc000fffe0ff */
[----:B------:R-:W-:Y:S01]  /*0340*/  ISETP.NE.AND P0, PT, R14, UR4, PT ;  /* 0x000000040e007c0c */ /* 0x000fe2000bf05270 */
[----:B------:R-:W-:Y:S02]  /*0350*/  IMAD R6, R6, R10, R15 ;  /* 0x0000000a06067224 */ /* 0x000fe400078e020f */
[----:B--2---:R-:W-:-:S04]  /*0360*/  FADD R19, R16, -R19 ;  /* 0x8000001310137221 */ /* 0x004fc80000000000 */
[----:B---3--:R-:W-:-:S05]  /*0370*/  FFMA R19, R19, UR8, R18 ;  /* 0x0000000813137c23 */ /* 0x008fca0008000012 */
[----:B------:R0:W-:Y:S01]  /*0380*/  STG.E desc[UR6][R12.64], R19 ;  /* 0x000000130c007986 */ /* 0x0001e2000c101906 */
[----:B------:R-:W-:Y:S05]  /*0390*/  @P0 BRA `(.L_x_55) ;  /* 0x00000000002c0947 */ /* 0x000fea0003800000 */
[----:B0-----:R-:W0:Y:S01]  /*03a0*/  LDC.64 R8, c[0x0][0x398] ;  /* 0x0000e600ff087b82 */ /* 0x001e220000000a00 */
[----:B------:R-:W-:Y:S01]  /*03b0*/  IADD3 R11, PT, PT, R6, R0, -R11 ;  /* 0x00000000060b7210 */ /* 0x000fe20007ffe80b */
[----:B------:R-:W2:Y:S04]  /*03c0*/  LDG.E R3, desc[UR6][R2.64] ;  /* 0x0000000602037981 */ /* 0x000ea8000c1e1900 */
[----:B------:R-:W-:-:S06]  /*03d0*/  IMAD.WIDE R4, R11, 0x4, R4 ;  /* 0x000000040b047825 */ /* 0x000fcc00078e0204 */
[----:B------:R-:W2:Y:S01]  /*03e0*/  LDG.E R4, desc[UR6][R4.64] ;  /* 0x0000000604047981 */ /* 0x000ea2000c1e1900 */
[----:B0-----:R-:W-:-:S05]  /*03f0*/  IMAD.WIDE R6, R7, 0x4, R8 ;  /* 0x0000000407067825 */ /* 0x001fca00078e0208 */
[----:B------:R-:W3:Y:S01]  /*0400*/  LDG.E R9, desc[UR6][R6.64] ;  /* 0x0000000606097981 */ /* 0x000ee2000c1e1900 */
[----:B--2---:R-:W-:-:S04]  /*0410*/  FADD R0, R4, -R3 ;  /* 0x8000000304007221 */ /* 0x004fc80000000000 */
[----:B---3--:R-:W-:-:S05]  /*0420*/  FFMA R9, R0, UR8, R9 ;  /* 0x0000000800097c23 */ /* 0x008fca0008000009 */
[----:B------:R-:W-:Y:S01]  /*0430*/  STG.E desc[UR6][R6.64], R9 ;  /* 0x0000000906007986 */ /* 0x000fe2000c101906 */
[----:B------:R-:W-:Y:S05]  /*0440*/  EXIT ;  /* 0x000000000000794d */ /* 0x000fea0003800000 */
.L_x_55:
[----:B0-----:R-:W0:Y:S01]  /*0450*/  LDC.64 R8, c[0x0][0x398] ;  /* 0x0000e600ff087b82 */ /* 0x001e220000000a00 */
[----:B------:R-:W-:Y:S02]  /*0460*/  IMAD.WIDE R4, R11, 0x4, R2 ;  /* 0x000000040b047825 */ /* 0x000fe400078e0202 */
[----:B------:R-:W2:Y:S04]  /*0470*/  LDG.E R3, desc[UR6][R2.64] ;  /* 0x0000000602037981 */ /* 0x000ea8000c1e1900 */
[----:B------:R-:W2:Y:S01]  /*0480*/  LDG.E R4, desc[UR6][R4.64] ;  /* 0x0000000604047981 */ /* 0x000ea2000c1e1900 */
[----:B0-----:R-:W-:-:S05]  /*0490*/  IMAD.WIDE R8, R7, 0x4, R8 ;  /* 0x0000000407087825 */ /* 0x001fca00078e0208 */
[----:B------:R-:W3:Y:S01]  /*04a0*/  LDG.E R7, desc[UR6][R8.64] ;  /* 0x0000000608077981 */ /* 0x000ee2000c1e1900 */
[----:B--2---:R-:W-:-:S04]  /*04b0*/  FADD R0, R4, -R3 ;  /* 0x8000000304007221 */ /* 0x004fc80000000000 */
[----:B---3--:R-:W-:-:S05]  /*04c0*/  FFMA R7, R0, UR8, R7 ;  /* 0x0000000800077c23 */ /* 0x008fca0008000007 */
[----:B------:R-:W-:Y:S01]  /*04d0*/  STG.E desc[UR6][R8.64], R7 ;  /* 0x0000000708007986 */ /* 0x000fe2000c101906 */
[----:B------:R-:W-:Y:S05]  /*04e0*/  EXIT ;  /* 0x000000000000794d */ /* 0x000fea0003800000 */
.L_x_56:
        /* <DEDUP_REMOVED lines=9> */
.L_x_131:


//--------------------- .text.PDnonneg2D_kernel   --------------------------
	.section	.text.PDnonneg2D_kernel,"ax",@progbits
	.align	128
        .global         PDnonneg2D_kernel
        .type           PDnonneg2D_kernel,@function
        .size           PDnonneg2D_kernel,(.L_x_132 - PDnonneg2D_kernel)
        .other          PDnonneg2D_kernel,@"STO_CUDA_ENTRY STV_DEFAULT"
PDnonneg2D_kernel:
.text.PDnonneg2D_kernel:
        /* <DEDUP_REMOVED lines=22> */
.L_x_57:
        /* <DEDUP_REMOVED lines=10> */
.L_x_132:


//--------------------- .text.DivProj2D_kernel    --------------------------
	.section	.text.DivProj2D_kernel,"ax",@progbits
	.align	128
        .global         DivProj2D_kernel
        .type           DivProj2D_kernel,@function
        .size           DivProj2D_kernel,(.L_x_116 - DivProj2D_kernel)
        .other          DivProj2D_kernel,@"STO_CUDA_ENTRY STV_DEFAULT"
DivProj2D_kernel:
.text.DivProj2D_kernel:
[----:B------:R-:W-:Y:S01]  /*0000*/  LDC R1, c[0x0][0x37c] ;  /* 0x0000df00ff017b82 */ /* 0x000fe20000000800 */
[----:B------:R-:W0:Y:S07]  /*0010*/  S2R R3, SR_TID.Y ;  /* 0x0000000000037919 */ /* 0x000e2e0000002200 */
[----:B------:R-:W1:Y:S01]  /*0020*/  LDC R13, c[0x0][0x360] ;  /* 0x0000d800ff0d7b82 */ /* 0x000e620000000800 */
[----:B------:R-:W2:Y:S01]  /*0030*/  LDCU.64 UR6, c[0x0][0x3a8] ;  /* 0x00007500ff0677ac */ /* 0x000ea20008000a00 */
[----:B------:R-:W1:Y:S06]  /*0040*/  S2R R2, SR_TID.X ;  /* 0x0000000000027919 */ /* 0x000e6c0000002100 */
[----:B------:R-:W0:Y:S08]  /*0050*/  S2UR UR5, SR_CTAID.Y ;  /* 0x00000000000579c3 */ /* 0x000e300000002600 */
[----:B------:R-:W0:Y:S08]  /*0060*/  LDC R0, c[0x0][0x364] ;  /* 0x0000d900ff007b82 */ /* 0x000e300000000800 */
[----:B------:R-:W1:Y:S01]  /*0070*/  S2UR UR4, SR_CTAID.X ;  /* 0x00000000000479c3 */ /* 0x000e620000002500 */
[----:B0-----:R-:W-:-:S05]  /*0080*/  IMAD R0, R0, UR5, R3 ;  /* 0x0000000500007c24 */ /* 0x001fca000f8e0203 */
[----:B--2---:R-:W-:Y:S01]  /*0090*/  ISETP.GE.AND P0, PT, R0, UR7, PT ;  /* 0x0000000700007c0c */ /* 0x004fe2000bf06270 */
[----:B-1----:R-:W-:-:S05]  /*00a0*/  IMAD R13, R13, UR4, R2 ;  /* 0x000000040d0d7c24 */ /* 0x002fca000f8e0202 */
[----:B------:R-:W-:-:S13]  /*00b0*/  ISETP.GE.OR P0, PT, R13, UR6, P0 ;  /* 0x000000060d007c0c */ /* 0x000fda0008706670 */
[----:B------:R-:W-:Y:S05]  /*00c0*/  @P0 EXIT ;  /* 0x000000000000094d */ /* 0x000fea0003800000 */
[----:B------:R-:W-:Y:S01]  /*00d0*/  ISETP.NE.AND P0, PT, R13, RZ, PT ;  /* 0x000000ff0d00720c */ /* 0x000fe20003f05270 */
[----:B------:R-:W0:Y:S01]  /*00e0*/  LDC.64 R10, c[0x0][0x398] ;  /* 0x0000e600ff0a7b82 */ /* 0x000e220000000a00 */
[C---:B------:R-:W-:Y:S01]  /*00f0*/  ISETP.NE.AND P1, PT, R0.reuse, RZ, PT ;  /* 0x000000ff0000720c */ /* 0x040fe20003f25270 */
[----:B------:R-:W-:Y:S01]  /*0100*/  IMAD R0, R0, UR6, RZ ;  /* 0x0000000600007c24 */ /* 0x000fe2000f8e02ff */
[----:B------:R-:W1:Y:S05]  /*0110*/  LDCU.64 UR4, c[0x0][0x358] ;  /* 0x00006b00ff0477ac */ /* 0x000e6a0008000a00 */
[----:B------:R-:W2:Y:S04]  /*0120*/  LDC.64 R8, c[0x0][0x390] ;  /* 0x0000e400ff087b82 */ /* 0x000ea80000000a00 */
[----:B------:R-:W-:-:S02]  /*0130*/  @P0 SHF.R.S32.HI R3, RZ, 0x1f, R13 ;  /* 0x0000001fff030819 */ /* 0x000fc4000001140d */
[C---:B------:R-:W-:Y:S02]  /*0140*/  @P0 IADD3 R12, P2, PT, R13.reuse, R0, RZ ;  /* 0x000000000d0c0210 */ /* 0x040fe40007f5e0ff */
[----:B------:R-:W3:Y:S01]  /*0150*/  @P0 LDC.64 R6, c[0x0][0x390] ;  /* 0x0000e400ff060b82 */ /* 0x000ee20000000a00 */
[C-C-:B------:R-:W-:Y:S01]  /*0160*/  @P1 IADD3 R15, PT, PT, R13.reuse, -UR6, R0.reuse ;  /* 0x800000060d0f1c10 */ /* 0x140fe2000fffe000 */
[----:B------:R-:W-:Y:S01]  /*0170*/  IMAD.IADD R13, R13, 0x1, R0 ;  /* 0x000000010d0d7824 */ /* 0x000fe200078e0200 */
[----:B------:R-:W-:Y:S01]  /*0180*/  @P0 LEA.HI.X.SX32 R0, R0, R3, 0x1, P2 ;  /* 0x0000000300000211 */ /* 0x000fe200010f0eff */
[----:B------:R-:W4:Y:S04]  /*0190*/  LDCU.64 UR6, c[0x0][0x3a0] ;  /* 0x00007400ff0677ac */ /* 0x000f280008000a00 */
[----:B------:R-:W5:Y:S01]  /*01a0*/  LDC.64 R4, c[0x0][0x380] ;  /* 0x0000e000ff047b82 */ /* 0x000f620000000a00 */
[----:B0-----:R-:W-:-:S04]  /*01b0*/  IMAD.WIDE R16, R13, 0x4, R10 ;  /* 0x000000040d107825 */ /* 0x001fc800078e020a */
[----:B------:R-:W-:-:S03]  /*01c0*/  @P1 IMAD.WIDE R10, R15, 0x4, R10 ;  /* 0x000000040f0a1825 */ /* 0x000fc600078e020a */
[----:B------:R-:W0:Y:S01]  /*01d0*/  LDC.64 R2, c[0x0][0x388] ;  /* 0x0000e200ff027b82 */ /* 0x000e220000000a00 */
[----:B--2---:R-:W-:Y:S01]  /*01e0*/  IMAD.WIDE R8, R13, 0x4, R8 ;  /* 0x000000040d087825 */ /* 0x004fe200078e0208 */
[----:B-1----:R1:W2:Y:S05]  /*01f0*/  @P1 LDG.E R19, desc[UR4][R10.64] ;  /* 0x000000040a131981 */ /* 0x0022aa000c1e1900 */
[----:B------:R2:W2:Y:S01]  /*0200*/  LDG.E R8, desc[UR4][R8.64] ;  /* 0x0000000408087981 */ /* 0x0004a2000c1e1900 */
[----:B---3--:R-:W-:-:S04]  /*0210*/  @P0 LEA R14, P2, R12, R6, 0x2 ;  /* 0x000000060c0e0211 */ /* 0x008fc800078410ff */
[----:B------:R-:W-:Y:S02]  /*0220*/  @P0 LEA.HI.X R15, R12, R7, R0, 0x2, P2 ;  /* 0x000000070c0f0211 */ /* 0x000fe400010f1400 */
[----:B------:R-:W2:Y:S04]  /*0230*/  LDG.E R0, desc[UR4][R16.64] ;  /* 0x0000000410007981 */ /* 0x000ea8000c1e1900 */
[----:B------:R-:W3:Y:S01]  /*0240*/  @P0 LDG.E R15, desc[UR4][R14.64+-0x4] ;  /* 0xfffffc040e0f0981 */ /* 0x000ee2000c1e1900 */
[----:B-----5:R-:W-:-:S04]  /*0250*/  IMAD.WIDE R4, R13, 0x4, R4 ;  /* 0x000000040d047825 */ /* 0x020fc800078e0204 */
[----:B0-----:R-:W-:Y:S01]  /*0260*/  IMAD.WIDE R12, R13, 0x4, R2 ;  /* 0x000000040d0c7825 */ /* 0x001fe200078e0202 */
[----:B------:R-:W5:Y:S05]  /*0270*/  LDG.E R21, desc[UR4][R4.64] ;  /* 0x0000000404157981 */ /* 0x000f6a000c1e1900 */
[----:B------:R-:W5:Y:S01]  /*0280*/  LDG.E R13, desc[UR4][R12.64] ;  /* 0x000000040c0d7981 */ /* 0x000f62000c1e1900 */
[----:B----4-:R-:W0:Y:S02]  /*0290*/  F2F.F64.F32 R6, UR6 ;  /* 0x0000000600067d10 */ /* 0x010e240008201800 */
[----:B0-----:R-:W-:-:S06]  /*02a0*/  DADD R6, R6, 1 ;  /* 0x3ff0000006067429 */ /* 0x001fcc0000000000 */
[----:B------:R-:W1:Y:S01]  /*02b0*/  MUFU.RCP64H R3, R7 ;  /* 0x0000000700037308 */ /* 0x000e620000001800 */
[----:B------:R-:W-:-:S06]  /*02c0*/  IMAD.MOV.U32 R2, RZ, RZ, 0x1 ;  /* 0x00000001ff027424 */ /* 0x000fcc00078e00ff */
[----:B-1----:R-:W-:-:S08]  /*02d0*/  DFMA R10, -R6, R2, 1 ;  /* 0x3ff00000060a742b */ /* 0x002fd00000000102 */
[----:B------:R-:W-:-:S08]  /*02e0*/  DFMA R10, R10, R10, R10 ;  /* 0x0000000a0a0a722b */ /* 0x000fd0000000000a */
[----:B------:R-:W-:-:S08]  /*02f0*/  DFMA R10, R2, R10, R2 ;  /* 0x0000000a020a722b */ /* 0x000fd00000000002 */
[----:B------:R-:W-:-:S08]  /*0300*/  DFMA R2, -R6, R10, 1 ;  /* 0x3ff000000602742b */ /* 0x000fd0000000010a */
[----:B------:R-:W-:Y:S01]  /*0310*/  DFMA R2, R10, R2, R10 ;  /* 0x000000020a02722b */ /* 0x000fe2000000000a */
[----:B------:R-:W-:Y:S01]  /*0320*/  BSSY.RECONVERGENT B0, `(.L_x_58) ;  /* 0x0000016000007945 */ /* 0x000fe20003800200 */
[C---:B--2---:R-:W-:Y:S01]  /*0330*/  @P1 FADD R19, R0.reuse, -R19 ;  /* 0x8000001300131221 */ /* 0x044fe20000000000 */
[----:B------:R-:W-:Y:S01]  /*0340*/  @!P1 FADD R9, -R0, -RZ ;  /* 0x800000ff00099221 */ /* 0x000fe20000000100 */
[C---:B---3--:R-:W-:Y:S01]  /*0350*/  @P0 FADD R15, R8.reuse, -R15 ;  /* 0x8000000f080f0221 */ /* 0x048fe20000000000 */
[----:B------:R-:W-:Y:S01]  /*0360*/  @!P0 FADD R8, -R8, -RZ ;  /* 0x800000ff08088221 */ /* 0x000fe20000000100 */
[----:B------:R-:W-:Y:S02]  /*0370*/  @P1 FADD R9, -R19, -RZ ;  /* 0x800000ff13091221 */ /* 0x000fe40000000100 */
        /* <DEDUP_REMOVED lines=13> */
[----:B------:R-:W-:Y:S05]  /*0450*/  CALL.REL.NOINC `($__internal_4_$__cuda_sm20_div_rn_f64_full) ;  /* 0x0000000000187944 */ /* 0x000fea0003c00000 */
[----:B------:R-:W-:Y:S02]  /*0460*/  IMAD.MOV.U32 R2, RZ, RZ, R12 ;  /* 0x000000ffff027224 */ /* 0x000fe400078e000c */
[----:B------:R-:W-:-:S07]  /*0470*/  IMAD.MOV.U32 R3, RZ, RZ, R13 ;  /* 0x000000ffff037224 */ /* 0x000fce00078e000d */
.L_x_59:
[----:B------:R-:W-:Y:S05]  /*0480*/  BSYNC.RECONVERGENT B0 ;  /* 0x0000000000007941 */ /* 0x000fea0003800200 */
.L_x_58:
[----:B------:R-:W0:Y:S02]  /*0490*/  F2F.F32.F64 R3, R2 ;  /* 0x0000000200037310 */ /* 0x000e240000301000 */
[----:B0-----:R-:W-:Y:S01]  /*04a0*/  STG.E desc[UR4][R4.64], R3 ;  /* 0x0000000304007986 */ /* 0x001fe2000c101904 */
[----:B------:R-:W-:Y:S05]  /*04b0*/  EXIT ;  /* 0x000000000000794d */ /* 0x000fea0003800000 */
        .weak           $__internal_4_$__cuda_sm20_div_rn_f64_full
        .type           $__internal_4_$__cuda_sm20_div_rn_f64_full,@function
        .size           $__internal_4_$__cuda_sm20_div_rn_f64_full,(.L_x_116 - $__internal_4_$__cuda_sm20_div_rn_f64_full)
$__internal_4_$__cuda_sm20_div_rn_f64_full:
        /* <DEDUP_REMOVED lines=11> */
[----:B------:R-:W-:Y:S01]  /*0570*/  @!P2 LOP3.LUT R13, R7, 0x7ff00000, RZ, 0xc0, !PT ;  /* 0x7ff00000070da812 */ /* 0x000fe200078ec0ff */
[----:B------:R-:W-:Y:S01]  /*0580*/  @!P2 IMAD.MOV.U32 R18, RZ, RZ, RZ ;  /* 0x000000ffff12a224 */ /* 0x000fe200078e00ff */
[----:B------:R-:W0:Y:S02]  /*0590*/  MUFU.RCP64H R17, R3 ;  /* 0x0000000300117308 */ /* 0x000e240000001800 */
[----:B------:R-:W-:Y:S01]  /*05a0*/  @!P2 ISETP.GE.U32.AND P3, PT, R12, R13, PT ;  /* 0x0000000d0c00a20c */ /* 0x000fe20003f66070 */
[----:B------:R-:W-:-:S05]  /*05b0*/  IMAD.MOV.U32 R13, RZ, RZ, 0x1ca00000 ;  /* 0x1ca00000ff0d7424 */ /* 0x000fca00078e00ff */
[----:B------:R-:W-:-:S04]  /*05c0*/  @!P2 SEL R19, R13, 0x63400000, !P3 ;  /* 0x634000000d13a807 */ /* 0x000fc80005800000 */
[----:B------:R-:W-:-:S04]  /*05d0*/  @!P2 LOP3.LUT R19, R19, 0x80000000, R9, 0xf8, !PT ;  /* 0x800000001313a812 */ /* 0x000fc800078ef809 */
[----:B------:R-:W-:Y:S01]  /*05e0*/  @!P2 LOP3.LUT R19, R19, 0x100000, RZ, 0xfc, !PT ;  /* 0x001000001313a812 */ /* 0x000fe200078efcff */
[----:B0-----:R-:W-:-:S08]  /*05f0*/  DFMA R10, R16, -R2, 1 ;  /* 0x3ff00000100a742b */ /* 0x001fd00000000802 */
        /* <DEDUP_REMOVED lines=24> */
[----:B------:R-:W-:-:S05]  /*0780*/  SEL R13, R13, 0x63400000, !P0 ;  /* 0x634000000d0d7807 */ /* 0x000fca0004000000 */
[----:B------:R-:W-:Y:S02]  /*0790*/  IMAD.IADD R16, R8, 0x1, -R13 ;  /* 0x0000000108107824 */ /* 0x000fe400078e0a0d */
[----:B------:R-:W-:Y:S02]  /*07a0*/  IMAD.MOV.U32 R8, RZ, RZ, RZ ;  /* 0x000000ffff087224 */ /* 0x000fe400078e00ff */
        /* <DEDUP_REMOVED lines=10> */
[----:B------:R-:W-:Y:S01]  /*0850*/  IMAD.MOV R3, RZ, RZ, -R16 ;  /* 0x000000ffff037224 */ /* 0x000fe200078e0a10 */
[----:B------:R-:W-:Y:S01]  /*0860*/  DMUL.RP R8, R14, R8 ;  /* 0x000000080e087228 */ /* 0x000fe20000008000 */
[----:B------:R-:W-:-:S06]  /*0870*/  IMAD.MOV.U32 R2, RZ, RZ, RZ ;  /* 0x000000ffff027224 */ /* 0x000fcc00078e00ff */
[----:B------:R-:W-:-:S03]  /*0880*/  DFMA R2, R12, -R2, R14 ;  /* 0x800000020c02722b */ /* 0x000fc6000000000e */
[----:B------:R-:W-:-:S03]  /*0890*/  LOP3.LUT R7, R9, R7, RZ, 0x3c, !PT ;  /* 0x0000000709077212 */ /* 0x000fc600078e3cff */
[----:B------:R-:W-:-:S04]  /*08a0*/  IADD3 R2, PT, PT, -R16, -0x43300000, RZ ;  /* 0xbcd0000010027810 */ /* 0x000fc80007ffe1ff */
[----:B------:R-:W-:-:S04]  /*08b0*/  FSETP.NEU.AND P0, PT, |R3|, R2, PT ;  /* 0x000000020300720b */ /* 0x000fc80003f0d200 */
[----:B------:R-:W-:Y:S02]  /*08c0*/  FSEL R12, R8, R12, !P0 ;  /* 0x0000000c080c7208 */ /* 0x000fe40004000000 */
[----:B------:R-:W-:Y:S01]  /*08d0*/  FSEL R13, R7, R13, !P0 ;  /* 0x0000000d070d7208 */ /* 0x000fe20004000000 */
[----:B------:R-:W-:Y:S06]  /*08e0*/  BRA `(.L_x_62) ;  /* 0x0000000000547947 */ /* 0x000fec0003800000 */
.L_x_61:
        /* <DEDUP_REMOVED lines=11> */
[----:B------:R-:W-:Y:S01]  /*09a0*/  @P0 LOP3.LUT R2, R13, 0x7ff00000, RZ, 0xfc, !PT ;  /* 0x7ff000000d020812 */ /* 0x000fe200078efcff */
[----:B------:R-:W-:Y:S02]  /*09b0*/  @!P0 IMAD.MOV.U32 R12, RZ, RZ, RZ ;  /* 0x000000ffff0c8224 */ /* 0x000fe400078e00ff */
[----:B------:R-:W-:Y:S02]  /*09c0*/  @P0 IMAD.MOV.U32 R12, RZ, RZ, RZ ;  /* 0x000000ffff0c0224 */ /* 0x000fe400078e00ff */
[----:B------:R-:W-:Y:S01]  /*09d0*/  @P0 IMAD.MOV.U32 R13, RZ, RZ, R2 ;  /* 0x000000ffff0d0224 */ /* 0x000fe200078e0002 */
[----:B------:R-:W-:Y:S06]  /*09e0*/  BRA `(.L_x_62) ;  /* 0x0000000000147947 */ /* 0x000fec0003800000 */
.L_x_64:
[----:B------:R-:W-:Y:S01]  /*09f0*/  LOP3.LUT R13, R7, 0x80000, RZ, 0xfc, !PT ;  /* 0x00080000070d7812 */ /* 0x000fe200078efcff */
[----:B------:R-:W-:Y:S01]  /*0a00*/  IMAD.MOV.U32 R12, RZ, RZ, R6 ;  /* 0x000000ffff0c7224 */ /* 0x000fe200078e0006 */
[----:B------:R-:W-:Y:S06]  /*0a10*/  BRA `(.L_x_62) ;  /* 0x0000000000087947 */ /* 0x000fec0003800000 */
.L_x_63:
[----:B------:R-:W-:Y:S01]  /*0a20*/  LOP3.LUT R13, R9, 0x80000, RZ, 0xfc, !PT ;  /* 0x00080000090d7812 */ /* 0x000fe200078efcff */
[----:B------:R-:W-:-:S07]  /*0a30*/  IMAD.MOV.U32 R12, RZ, RZ, R8 ;  /* 0x000000ffff0c7224 */ /* 0x000fce00078e0008 */
.L_x_62:
[----:B------:R-:W-:Y:S05]  /*0a40*/  BSYNC.RECONVERGENT B1 ;  /* 0x0000000000017941 */ /* 0x000fea0003800200 */
.L_x_60:
[----:B------:R-:W-:Y:S02]  /*0a50*/  IMAD.MOV.U32 R2, RZ, RZ, R0 ;  /* 0x000000ffff027224 */ /* 0x000fe400078e0000 */
[----:B------:R-:W-:-:S04]  /*0a60*/  IMAD.MOV.U32 R3, RZ, RZ, 0x0 ;  /* 0x00000000ff037424 */ /* 0x000fc800078e00ff */
[----:B------:R-:W-:Y:S05]  /*0a70*/  RET.REL.NODEC R2 `(DivProj2D_kernel) ;  /* 0xfffffff402607950 */ /* 0x000fea0003c3ffff */
.L_x_65:
        /* <DEDUP_REMOVED lines=16> */
.L_x_116:


//--------------------- .text.Proj_funcPD2D_aniso_kernel --------------------------
	.section	.text.Proj_funcPD2D_aniso_kernel,"ax",@progbits
	.align	128
        .global         Proj_funcPD2D_aniso_kernel
        .type           Proj_funcPD2D_aniso_kernel,@function
        .size           Proj_funcPD2D_aniso_kernel,(.L_x_117 - Proj_funcPD2D_aniso_kernel)
        .other          Proj_funcPD2D_aniso_kernel,@"STO_CUDA_ENTRY STV_DEFAULT"
Proj_funcPD2D_aniso_kernel:
.text.Proj_funcPD2D_aniso_kernel:
        /* <DEDUP_REMOVED lines=10> */
[----:B-1----:R-:W-:-:S04]  /*00a0*/  IMAD R0, R0, UR4, R5 ;  /* 0x0000000400007c24 */ /* 0x002fc8000f8e0205 */
[----:B------:R-:W-:Y:S01]  /*00b0*/  IMAD R3, R3, UR6, R0 ;  /* 0x0000000603037c24 */ /* 0x000fe2000f8e0200 */
[----:B------:R-:W-:-:S13]  /*00c0*/  ISETP.GE.OR P0, PT, R0, UR6, P0 ;  /* 0x0000000600007c0c */ /* 0x000fda0008706670 */
[----:B------:R-:W-:Y:S05]  /*00d0*/  @P0 EXIT ;  /* 0x000000000000094d */ /* 0x000fea0003800000 */
[----:B------:R-:W0:Y:S01]  /*00e0*/  LDC.64 R4, c[0x0][0x380] ;  /* 0x0000e000ff047b82 */ /* 0x000e220000000a00 */
[----:B------:R-:W1:Y:S07]  /*00f0*/  LDCU.64 UR4, c[0x0][0x358] ;  /* 0x00006b00ff0477ac */ /* 0x000e6e0008000a00 */
[----:B------:R-:W2:Y:S01]  /*0100*/  LDC.64 R6, c[0x0][0x388] ;  /* 0x0000e200ff067b82 */ /* 0x000ea20000000a00 */
[----:B0-----:R-:W-:-:S05]  /*0110*/  IMAD.WIDE R4, R3, 0x4, R4 ;  /* 0x0000000403047825 */ /* 0x001fca00078e0204 */
[----:B-1----:R-:W3:Y:S01]  /*0120*/  LDG.E R0, desc[UR4][R4.64] ;  /* 0x0000000404007981 */ /* 0x002ee2000c1e1900 */
[----:B--2---:R-:W-:-:S05]  /*0130*/  IMAD.WIDE R6, R3, 0x4, R6 ;  /* 0x0000000403067825 */ /* 0x004fca00078e0206 */
[----:B------:R-:W2:Y:S01]  /*0140*/  LDG.E R9, desc[UR4][R6.64] ;  /* 0x0000000406097981 */ /* 0x000ea2000c1e1900 */
[----:B------:R-:W-:Y:S01]  /*0150*/  BSSY.RECONVERGENT B0, `(.L_x_66) ;  /* 0x000000e000007945 */ /* 0x000fe20003800200 */
[----:B---3--:R-:W-:-:S04]  /*0160*/  FMNMX.NAN R3, |R0|, 1, !PT ;  /* 0x3f80000000037809 */ /* 0x008fc80007820200 */
[----:B------:R-:W0:Y:S01]  /*0170*/  MUFU.RCP R2, R3 ;  /* 0x0000000300027308 */ /* 0x000e220000001000 */
[----:B--2---:R-:W-:-:S07]  /*0180*/  FMNMX.NAN R9, |R9|, 1, !PT ;  /* 0x3f80000009097809 */ /* 0x004fce0007820200 */
[----:B------:R-:W1:Y:S01]  /*0190*/  FCHK P0, R0, R3 ;  /* 0x0000000300007302 */ /* 0x000e620000000000 */
[----:B0-----:R-:W-:-:S04]  /*01a0*/  FFMA R11, -R3, R2, 1 ;  /* 0x3f800000030b7423 */ /* 0x001fc80000000102 */
[----:B------:R-:W-:-:S04]  /*01b0*/  FFMA R11, R2, R11, R2 ;  /* 0x0000000b020b7223 */ /* 0x000fc80000000002 */
[----:B------:R-:W-:-:S04]  /*01c0*/  FFMA R2, R0, R11, RZ ;  /* 0x0000000b00027223 */ /* 0x000fc800000000ff */
[----:B------:R-:W-:-:S04]  /*01d0*/  FFMA R8, -R3, R2, R0 ;  /* 0x0000000203087223 */ /* 0x000fc80000000100 */
[----:B------:R-:W-:Y:S01]  /*01e0*/  FFMA R11, R11, R8, R2 ;  /* 0x000000080b0b7223 */ /* 0x000fe20000000002 */
[----:B-1----:R-:W-:Y:S06]  /*01f0*/  @!P0 BRA `(.L_x_67) ;  /* 0x00000000000c8947 */ /* 0x002fec0003800000 */
[----:B------:R-:W-:-:S07]  /*0200*/  MOV R2, 0x220 ;  /* 0x0000022000027802 */ /* 0x000fce0000000f00 */
[----:B------:R-:W-:Y:S05]  /*0210*/  CALL.REL.NOINC `($__internal_5_$__cuda_sm3x_div_rn_noftz_f32_slowpath) ;  /* 0x0000000000507944 */ /* 0x000fea0003c00000 */
[----:B------:R-:W-:-:S07]  /*0220*/  IMAD.MOV.U32 R11, RZ, RZ, R0 ;  /* 0x000000ffff0b7224 */ /* 0x000fce00078e0000 */
.L_x_67:
[----:B------:R-:W-:Y:S05]  /*0230*/  BSYNC.RECONVERGENT B0 ;  /* 0x0000000000007941 */ /* 0x000fea0003800200 */
.L_x_66:
        /* <DEDUP_REMOVED lines=13> */
[----:B------:R-:W-:Y:S05]  /*0310*/  CALL.REL.NOINC `($__internal_5_$__cuda_sm3x_div_rn_noftz_f32_slowpath) ;  /* 0x0000000000107944 */ /* 0x000fea0003c00000 */
[----:B------:R-:W-:-:S07]  /*0320*/  IMAD.MOV.U32 R3, RZ, RZ, R0 ;  /* 0x000000ffff037224 */ /* 0x000fce00078e0000 */
.L_x_69:
[----:B------:R-:W-:Y:S05]  /*0330*/  BSYNC.RECONVERGENT B0 ;  /* 0x0000000000007941 */ /* 0x000fea0003800200 */
.L_x_68:
[----:B------:R-:W-:Y:S01]  /*0340*/  STG.E desc[UR4][R6.64], R3 ;  /* 0x0000000306007986 */ /* 0x000fe2000c101904 */
[----:B------:R-:W-:Y:S05]  /*0350*/  EXIT ;  /* 0x000000000000794d */ /* 0x000fea0003800000 */
        .weak           $__internal_5_$__cuda_sm3x_div_rn_noftz_f32_slowpath
        .type           $__internal_5_$__cuda_sm3x_div_rn_noftz_f32_slowpath,@function
        .size           $__internal_5_$__cuda_sm3x_div_rn_noftz_f32_slowpath,(.L_x_117 - $__internal_5_$__cuda_sm3x_div_rn_noftz_f32_slowpath)
$__internal_5_$__cuda_sm3x_div_rn_noftz_f32_slowpath:
        /* <DEDUP_REMOVED lines=32> */
[----:B------:R-:W-:Y:S02]  /*0560*/  @!P1 FFMA R3, R3, 1.84467440737095516160e+19, RZ ;  /* 0x5f80000003039823 */ /* 0x000fe400000000ff */
[----:B------:R-:W-:-:S07]  /*0570*/  @!P1 VIADD R8, R8, 0x40 ;  /* 0x0000004008089836 */ /* 0x000fce0000000000 */
.L_x_71:
        /* <DEDUP_REMOVED lines=29> */
[CCC-:B------:R-:W-:Y:S01]  /*0750*/  FFMA.RZ R3, R16.reuse, R12.reuse, R15.reuse ;  /* 0x0000000c10037223 */ /* 0x1c0fe2000000c00f */
[C---:B------:R-:W-:Y:S02]  /*0760*/  VIADD R11, R13.reuse, 0x20 ;  /* 0x000000200d0b7836 */ /* 0x040fe40000000000 */
[CCC-:B------:R-:W-:Y:S01]  /*0770*/  FFMA.RM R8, R16.reuse, R12.reuse, R15.reuse ;  /* 0x0000000c10087223 */ /* 0x1c0fe2000000400f */
[----:B------:R-:W-:Y:S02]  /*0780*/  ISETP.NE.AND P2, PT, R13, RZ, PT ;  /* 0x000000ff0d00720c */ /* 0x000fe40003f45270 */
[----:B------:R-:W-:Y:S01]  /*0790*/  LOP3.LUT R10, R3, 0x7fffff, RZ, 0xc0, !PT ;  /* 0x007fffff030a7812 */ /* 0x000fe200078ec0ff */
[----:B------:R-:W-:Y:S01]  /*07a0*/  FFMA.RP R3, R16, R12, R15 ;  /* 0x0000000c10037223 */ /* 0x000fe2000000800f */
[----:B------:R-:W-:Y:S01]  /*07b0*/  IMAD.MOV R12, RZ, RZ, -R13 ;  /* 0x000000ffff0c7224 */ /* 0x000fe200078e0a0d */
[----:B------:R-:W-:Y:S02]  /*07c0*/  ISETP.NE.AND P1, PT, R13, RZ, PT ;  /* 0x000000ff0d00720c */ /* 0x000fe40003f25270 */
[----:B------:R-:W-:-:S02]  /*07d0*/  LOP3.LUT R10, R10, 0x800000, RZ, 0xfc, !PT ;  /* 0x008000000a0a7812 */ /* 0x000fc400078efcff */
[----:B------:R-:W-:Y:S02]  /*07e0*/  FSETP.NEU.FTZ.AND P0, PT, R3, R8, PT ;  /* 0x000000080300720b */ /* 0x000fe40003f1d000 */
[----:B------:R-:W-:Y:S02]  /*07f0*/  SHF.L.U32 R11, R10, R11, RZ ;  /* 0x0000000b0a0b7219 */ /* 0x000fe400000006ff */
[----:B------:R-:W-:Y:S02]  /*0800*/  SEL R3, R12, RZ, P2 ;  /* 0x000000ff0c037207 */ /* 0x000fe40001000000 */
[----:B------:R-:W-:Y:S02]  /*0810*/  ISETP.NE.AND P1, PT, R11, RZ, P1 ;  /* 0x000000ff0b00720c */ /* 0x000fe40000f25270 */
[----:B------:R-:W-:Y:S02]  /*0820*/  SHF.R.U32.HI R3, RZ, R3, R10 ;  /* 0x00000003ff037219 */ /* 0x000fe4000001160a */
[----:B------:R-:W-:-:S02]  /*0830*/  PLOP3.LUT P0, PT, P0, P1, PT, 0xf8, 0x8f ;  /* 0x00000000008f781c */ /* 0x000fc40000703f70 */
[----:B------:R-:W-:Y:S02]  /*0840*/  SHF.R.U32.HI R11, RZ, 0x1, R3 ;  /* 0x00000001ff0b7819 */ /* 0x000fe40000011603 */
[----:B------:R-:W-:-:S04]  /*0850*/  SEL R8, RZ, 0x1, !P0 ;  /* 0x00000001ff087807 */ /* 0x000fc80004000000 */
[----:B------:R-:W-:-:S04]  /*0860*/  LOP3.LUT R8, R8, 0x1, R11, 0xf8, !PT ;  /* 0x0000000108087812 */ /* 0x000fc800078ef80b */
[----:B------:R-:W-:-:S05]  /*0870*/  LOP3.LUT R8, R8, R3, RZ, 0xc0, !PT ;  /* 0x0000000308087212 */ /* 0x000fca00078ec0ff */
[----:B------:R-:W-:-:S05]  /*0880*/  IMAD.IADD R11, R11, 0x1, R8 ;  /* 0x000000010b0b7824 */ /* 0x000fca00078e0208 */
[----:B------:R-:W-:Y:S01]  /*0890*/  LOP3.LUT R0, R11, R0, RZ, 0xfc, !PT ;  /* 0x000000000b007212 */ /* 0x000fe200078efcff */
[----:B------:R-:W-:Y:S06]  /*08a0*/  BRA `(.L_x_79) ;  /* 0x0000000000107947 */ /* 0x000fec0003800000 */
.L_x_78:
[----:B------:R-:W-:-:S04]  /*08b0*/  LOP3.LUT R0, R0, 0x80000000, RZ, 0xc0, !PT ;  /* 0x8000000000007812 */ /* 0x000fc800078ec0ff */
[----:B------:R-:W-:Y:S01]  /*08c0*/  LOP3.LUT R0, R0, 0x7f800000, RZ, 0xfc, !PT ;  /* 0x7f80000000007812 */ /* 0x000fe200078efcff */
[----:B------:R-:W-:Y:S06]  /*08d0*/  BRA `(.L_x_79) ;  /* 0x0000000000047947 */ /* 0x000fec0003800000 */
.L_x_77:
[----:B------:R-:W-:-:S07]  /*08e0*/  IMAD R0, R11, 0x800000, R0 ;  /* 0x008000000b007824 */ /* 0x000fce00078e0200 */
.L_x_79:
[----:B------:R-:W-:Y:S05]  /*08f0*/  BSYNC.RECONVERGENT B2 ;  /* 0x0000000000027941 */ /* 0x000fea0003800200 */
.L_x_76:
[----:B------:R-:W-:Y:S05]  /*0900*/  BRA `(.L_x_80) ;  /* 0x0000000000207947 */ /* 0x000fea0003800000 */
.L_x_75:
[----:B------:R-:W-:-:S04]  /*0910*/  LOP3.LUT R0, R3, 0x80000000, R0, 0x48, !PT ;  /* 0x8000000003007812 */ /* 0x000fc800078e4800 */
[----:B------:R-:W-:Y:S01]  /*0920*/  LOP3.LUT R0, R0, 0x7f800000, RZ, 0xfc, !PT ;  /* 0x7f80000000007812 */ /* 0x000fe200078efcff */
[----:B------:R-:W-:Y:S06]  /*0930*/  BRA `(.L_x_80) ;  /* 0x0000000000147947 */ /* 0x000fec0003800000 */
.L_x_74:
[----:B------:R-:W-:Y:S01]  /*0940*/  LOP3.LUT R0, R3, 0x80000000, R0, 0x48, !PT ;  /* 0x8000000003007812 */ /* 0x000fe200078e4800 */
[----:B------:R-:W-:Y:S06]  /*0950*/  BRA `(.L_x_80) ;  /* 0x00000000000c7947 */ /* 0x000fec0003800000 */
.L_x_73:
[----:B------:R-:W0:Y:S01]  /*0960*/  MUFU.RSQ R0, -QNAN ;  /* 0xffc0000000007908 */ /* 0x000e220000001400 */
[----:B------:R-:W-:Y:S05]  /*0970*/  BRA `(.L_x_80) ;  /* 0x0000000000047947 */ /* 0x000fea0003800000 */
.L_x_72:
[----:B------:R-:W-:-:S07]  /*0980*/  FADD.FTZ R0, R0, R3 ;  /* 0x0000000300007221 */ /* 0x000fce0000010000 */
.L_x_80:
[----:B------:R-:W-:Y:S05]  /*0990*/  BSYNC.RECONVERGENT B1 ;  /* 0x0000000000017941 */ /* 0x000fea0003800200 */
.L_x_70:
[----:B------:R-:W-:-:S04]  /*09a0*/  IMAD.MOV.U32 R3, RZ, RZ, 0x0 ;  /* 0x00000000ff037424 */ /* 0x000fc800078e00ff */
[----:B0-----:R-:W-:Y:S05]  /*09b0*/  RET.REL.NODEC R2 `(Proj_funcPD2D_aniso_kernel) ;  /* 0xfffffff402907950 */ /* 0x001fea0003c3ffff */
.L_x_81:
        /* <DEDUP_REMOVED lines=12> */
.L_x_117:


//--------------------- .text.Proj_funcPD2D_iso_kernel --------------------------
	.section	.text.Proj_funcPD2D_iso_kernel,"ax",@progbits
	.align	128
        .global         Proj_funcPD2D_iso_kernel
        .type           Proj_funcPD2D_iso_kernel,@function
        .size           Proj_funcPD2D_iso_kernel,(.L_x_120 - Proj_funcPD2D_iso_kernel)
        .other          Proj_funcPD2D_iso_kernel,@"STO_CUDA_ENTRY STV_DEFAULT"
Proj_funcPD2D_iso_kernel:
.text.Proj_funcPD2D_iso_kernel:
        /* <DEDUP_REMOVED lines=11> */
[----:B------:R-:W-:Y:S01]  /*00b0*/  ISETP.GE.OR P0, PT, R4, UR6, P0 ;  /* 0x0000000604007c0c */ /* 0x000fe20008706670 */
[----:B------:R-:W-:-:S12]  /*00c0*/  IMAD R4, R3, UR6, R4 ;  /* 0x0000000603047c24 */ /* 0x000fd8000f8e0204 */
        /* <DEDUP_REMOVED lines=9> */
[----:B------:R-:W-:Y:S05]  /*0160*/  CALL.REL.NOINC `($Proj_funcPD2D_iso_kernel$__internal_accurate_pow) ;  /* 0x0000000c00787944 */ /* 0x000fea0003c00000 */
[----:B------:R-:W-:Y:S05]  /*0170*/  BSYNC.RECONVERGENT B0 ;  /* 0x0000000000007941 */ /* 0x000fea0003800200 */
.L_x_82:
[----:B------:R-:W0:Y:S02]  /*0180*/  LDC.64 R2, c[0x0][0x388] ;  /* 0x0000e200ff027b82 */ /* 0x000e240000000a00 */
[----:B0-----:R-:W-:-:S05]  /*0190*/  IMAD.WIDE R4, R4, 0x4, R2 ;  /* 0x0000000404047825 */ /* 0x001fca00078e0202 */
[----:B------:R-:W2:Y:S01]  /*01a0*/  LDG.E R3, desc[UR4][R4.64] ;  /* 0x0000000404037981 */ /* 0x000ea2000c1e1900 */
[----:B------:R-:W-:Y:S01]  /*01b0*/  DADD R10, R6, 2 ;  /* 0x40000000060a7429 */ /* 0x000fe20000000000 */
[----:B------:R-:W-:Y:S01]  /*01c0*/  FSETP.NEU.AND P0, PT, R0, RZ, PT ;  /* 0x000000ff0000720b */ /* 0x000fe20003f0d000 */
[----:B------:R-:W-:Y:S08]  /*01d0*/  BSSY.RECONVERGENT B0, `(.L_x_83) ;  /* 0x000000f000007945 */ /* 0x000ff00003800200 */
[----:B------:R-:W-:Y:S01]  /*01e0*/  LOP3.LUT R10, R11, 0x7ff00000, RZ, 0xc0, !PT ;  /* 0x7ff000000b0a7812 */ /* 0x000fe200078ec0ff */
[----:B------:R-:W-:-:S03]  /*01f0*/  IMAD.MOV.U32 R11, RZ, RZ, R13 ;  /* 0x000000ffff0b7224 */ /* 0x000fc600078e000d */
[----:B------:R-:W-:Y:S01]  /*0200*/  ISETP.NE.AND P1, PT, R10, 0x7ff00000, PT ;  /* 0x7ff000000a00780c */ /* 0x000fe20003f25270 */
[----:B------:R-:W-:Y:S01]  /*0210*/  IMAD.MOV.U32 R10, RZ, RZ, R12 ;  /* 0x000000ffff0a7224 */ /* 0x000fe200078e000c */
        /* <DEDUP_REMOVED lines=10> */
.L_x_84:
[----:B------:R-:W-:Y:S05]  /*02c0*/  BSYNC.RECONVERGENT B0 ;  /* 0x0000000000007941 */ /* 0x000fea0003800200 */
.L_x_83:
[----:B------:R-:W-:Y:S01]  /*02d0*/  BSSY.RECONVERGENT B0, `(.L_x_85) ;  /* 0x0000003000007945 */ /* 0x000fe20003800200 */
[----:B------:R-:W-:-:S07]  /*02e0*/  MOV R2, 0x300 ;  /* 0x0000030000027802 */ /* 0x000fce0000000f00 */
[----:B------:R-:W-:Y:S05]  /*02f0*/  CALL.REL.NOINC `($Proj_funcPD2D_iso_kernel$__internal_accurate_pow) ;  /* 0x0000000c00147944 */ /* 0x000fea0003c00000 */
[----:B------:R-:W-:Y:S05]  /*0300*/  BSYNC.RECONVERGENT B0 ;  /* 0x0000000000007941 */ /* 0x000fea0003800200 */
.L_x_85:
[----:B------:R-:W-:Y:S01]  /*0310*/  DADD R6, R8, 2 ;  /* 0x4000000008067429 */ /* 0x000fe20000000000 */
[C---:B------:R-:W-:Y:S01]  /*0320*/  FSETP.NEU.AND P1, PT, R3.reuse, RZ, PT ;  /* 0x000000ff0300720b */ /* 0x040fe20003f2d000 */
[----:B------:R-:W-:Y:S01]  /*0330*/  BSSY.RECONVERGENT B0, `(.L_x_86) ;  /* 0x000000f000007945 */ /* 0x000fe20003800200 */
[----:B------:R-:W-:Y:S02]  /*0340*/  FSETP.NEU.AND P3, PT, R0, 1, PT ;  /* 0x3f8000000000780b */ /* 0x000fe40003f6d000 */
[----:B------:R-:W-:-:S05]  /*0350*/  FSETP.NEU.AND P0, PT, R3, 1, PT ;  /* 0x3f8000000300780b */ /* 0x000fca0003f0d000 */
[----:B------:R-:W-:Y:S02]  /*0360*/  LOP3.LUT R6, R7, 0x7ff00000, RZ, 0xc0, !PT ;  /* 0x7ff0000007067812 */ /* 0x000fe400078ec0ff */
[----:B------:R-:W-:Y:S02]  /*0370*/  FSEL R7, R11, 1.875, P3 ;  /* 0x3ff000000b077808 */ /* 0x000fe40001800000 */
[----:B------:R-:W-:Y:S02]  /*0380*/  ISETP.NE.AND P2, PT, R6, 0x7ff00000, PT ;  /* 0x7ff000000600780c */ /* 0x000fe40003f45270 */
[----:B------:R-:W-:Y:S02]  /*0390*/  @!P1 CS2R R12, SRZ ;  /* 0x00000000000c9805 */ /* 0x000fe4000001ff00 */
[----:B------:R-:W-:-:S09]  /*03a0*/  FSEL R6, R10, RZ, P3 ;  /* 0x000000ff0a067208 */ /* 0x000fd20001800000 */
[----:B------:R-:W-:Y:S05]  /*03b0*/  @P2 BRA `(.L_x_87) ;  /* 0x0000000000182947 */ /* 0x000fea0003800000 */
[----:B------:R-:W-:-:S13]  /*03c0*/  FSETP.NAN.AND P1, PT, R3, R3, PT ;  /* 0x000000030300720b */ /* 0x000fda0003f28000 */
[----:B------:R-:W-:Y:S01]  /*03d0*/  @P1 DADD R12, R8, 2 ;  /* 0x40000000080c1429 */ /* 0x000fe20000000000 */
[----:B------:R-:W-:Y:S10]  /*03e0*/  @P1 BRA `(.L_x_87) ;  /* 0x00000000000c1947 */ /* 0x000ff40003800000 */
[----:B------:R-:W-:-:S14]  /*03f0*/  DSETP.NEU.AND P1, PT, |R8|, +INF , PT ;  /* 0x7ff000000800742a */ /* 0x000fdc0003f2d200 */
[----:B------:R-:W-:Y:S02]  /*0400*/  @!P1 IMAD.MOV.U32 R12, RZ, RZ, 0x0 ;  /* 0x00000000ff0c9424 */ /* 0x000fe400078e00ff */
[----:B------:R-:W-:-:S07]  /*0410*/  @!P1 IMAD.MOV.U32 R13, RZ, RZ, 0x7ff00000 ;  /* 0x7ff00000ff0d9424 */ /* 0x000fce00078e00ff */
.L_x_87:
[----:B------:R-:W-:Y:S05]  /*0420*/  BSYNC.RECONVERGENT B0 ;  /* 0x0000000000007941 */ /* 0x000fea0003800200 */
.L_x_86:
[----:B------:R-:W-:Y:S02]  /*0430*/  FSEL R2, R12, RZ, P0 ;  /* 0x000000ff0c027208 */ /* 0x000fe40000000000 */
[----:B------:R-:W-:-:S06]  /*0440*/  FSEL R3, R13, 1.875, P0 ;  /* 0x3ff000000d037808 */ /* 0x000fcc0000000000 */
[----:B------:R-:W-:-:S10]  /*0450*/  DADD R2, R6, R2 ;  /* 0x0000000006027229 */ /* 0x000fd40000000002 */
        /* <DEDUP_REMOVED lines=9> */
[----:B------:R-:W-:Y:S05]  /*04f0*/  CALL.REL.NOINC `($__internal_6_$__cuda_sm20_sqrt_rn_f32_slowpath) ;  /* 0x0000000000987944 */ /* 0x000fea0003c00000 */
[----:B------:R-:W-:Y:S01]  /*0500*/  IMAD.MOV.U32 R3, RZ, RZ, R6 ;  /* 0x000000ffff037224 */ /* 0x000fe200078e0006 */
[----:B------:R-:W-:Y:S06]  /*0510*/  BRA `(.L_x_90) ;  /* 0x0000000000107947 */ /* 0x000fec0003800000 */
.L_x_89:
[----:B------:R-:W-:Y:S01]  /*0520*/  FMUL.FTZ R3, R2, R7 ;  /* 0x0000000702037220 */ /* 0x000fe20000410000 */
[----:B------:R-:W-:-:S03]  /*0530*/  FMUL.FTZ R6, R7, 0.5 ;  /* 0x3f00000007067820 */ /* 0x000fc60000410000 */
[----:B------:R-:W-:-:S04]  /*0540*/  FFMA R2, -R3, R3, R2 ;  /* 0x0000000303027223 */ /* 0x000fc80000000102 */
[----:B------:R-:W-:-:S07]  /*0550*/  FFMA R3, R2, R6, R3 ;  /* 0x0000000602037223 */ /* 0x000fce0000000003 */
.L_x_90:
[----:B------:R-:W-:Y:S05]  /*0560*/  BSYNC.RECONVERGENT B0 ;  /* 0x0000000000007941 */ /* 0x000fea0003800200 */
.L_x_88:
[----:B------:R-:W0:Y:S01]  /*0570*/  MUFU.RCP R2, R3 ;  /* 0x0000000300027308 */ /* 0x000e220000001000 */
[----:B------:R-:W-:Y:S07]  /*0580*/  BSSY.RECONVERGENT B0, `(.L_x_91) ;  /* 0x000000b000007945 */ /* 0x000fee0003800200 */
[----:B------:R-:W1:Y:S01]  /*0590*/  FCHK P0, R0, R3 ;  /* 0x0000000300007302 */ /* 0x000e620000000000 */
[----:B0-----:R-:W-:-:S04]  /*05a0*/  FFMA R7, R2, -R3, 1 ;  /* 0x3f80000002077423 */ /* 0x001fc80000000803 */
[----:B------:R-:W-:-:S04]  /*05b0*/  FFMA R7, R2, R7, R2 ;  /* 0x0000000702077223 */ /* 0x000fc80000000002 */
[----:B------:R-:W-:-:S04]  /*05c0*/  FFMA R2, R0, R7, RZ ;  /* 0x0000000700027223 */ /* 0x000fc800000000ff */
[----:B------:R-:W-:-:S04]  /*05d0*/  FFMA R6, R2, -R3, R0 ;  /* 0x8000000302067223 */ /* 0x000fc80000000000 */
[----:B------:R-:W-:Y:S01]  /*05e0*/  FFMA R7, R7, R6, R2 ;  /* 0x0000000607077223 */ /* 0x000fe20000000002 */
[----:B-1----:R-:W-:Y:S06]  /*05f0*/  @!P0 BRA `(.L_x_92) ;  /* 0x00000000000c8947 */ /* 0x002fec0003800000 */
[----:B------:R-:W-:-:S07]  /*0600*/  MOV R2, 0x620 ;  /* 0x0000062000027802 */ /* 0x000fce0000000f00 */
[----:B------:R-:W-:Y:S05]  /*0610*/  CALL.REL.NOINC `($__internal_7_$__cuda_sm3x_div_rn_noftz_f32_slowpath) ;  /* 0x0000000000ac7944 */ /* 0x000fea0003c00000 */
[----:B------:R-:W-:-:S07]  /*0620*/  IMAD.MOV.U32 R7, RZ, RZ, R0 ;  /* 0x000000ffff077224 */ /* 0x000fce00078e0000 */
.L_x_92:
[----:B------:R-:W-:Y:S05]  /*0630*/  BSYNC.RECONVERGENT B0 ;  /* 0x0000000000007941 */ /* 0x000fea0003800200 */
.L_x_91:
[----:B------:R0:W-:Y:S04]  /*0640*/  STG.E desc[UR4][R30.64], R7 ;  /* 0x000000071e007986 */ /* 0x0001e8000c101904 */
[----:B------:R-:W2:Y:S01]  /*0650*/  LDG.E R2, desc[UR4][R4.64] ;  /* 0x0000000404027981 */ /* 0x000ea2000c1e1900 */
[----:B------:R-:W1:Y:S01]  /*0660*/  MUFU.RCP R0, R3 ;  /* 0x0000000300007308 */ /* 0x000e620000001000 */
[----:B------:R-:W-:Y:S01]  /*0670*/  BSSY.RECONVERGENT B0, `(.L_x_93) ;  /* 0x000000c000007945 */ /* 0x000fe20003800200 */
[----:B-1----:R-:W-:-:S04]  /*0680*/  FFMA R9, R0, -R3, 1 ;  /* 0x3f80000000097423 */ /* 0x002fc80000000803 */
[----:B------:R-:W-:Y:S02]  /*0690*/  FFMA R0, R0, R9, R0 ;  /* 0x0000000900007223 */ /* 0x000fe40000000000 */
[----:B--2---:R-:W1:Y:S02]  /*06a0*/  FCHK P0, R2, R3 ;  /* 0x0000000302007302 */ /* 0x004e640000000000 */
[----:B------:R-:W-:-:S04]  /*06b0*/  FFMA R9, R0, R2, RZ ;  /* 0x0000000200097223 */ /* 0x000fc800000000ff */
[----:B------:R-:W-:-:S04]  /*06c0*/  FFMA R6, R9, -R3, R2 ;  /* 0x8000000309067223 */ /* 0x000fc80000000002 */
[----:B------:R-:W-:Y:S01]  /*06d0*/  FFMA R9, R0, R6, R9 ;  /* 0x0000000600097223 */ /* 0x000fe20000000009 */
[----:B01----:R-:W-:Y:S06]  /*06e0*/  @!P0 BRA `(.L_x_94) ;  /* 0x0000000000108947 */ /* 0x003fec0003800000 */
[----:B------:R-:W-:Y:S01]  /*06f0*/  IMAD.MOV.U32 R0, RZ, RZ, R2 ;  /* 0x000000ffff007224 */ /* 0x000fe200078e0002 */
[----:B------:R-:W-:-:S07]  /*0700*/  MOV R2, 0x720 ;  /* 0x0000072000027802 */ /* 0x000fce0000000f00 */
[----:B------:R-:W-:Y:S05]  /*0710*/  CALL.REL.NOINC `($__internal_7_$__cuda_sm3x_div_rn_noftz_f32_slowpath) ;  /* 0x00000000006c7944 */ /* 0x000fea0003c00000 */
[----:B------:R-:W-:-:S07]  /*0720*/  MOV R9, R0 ;  /* 0x0000000000097202 */ /* 0x000fce0000000f00 */
.L_x_94:
[----:B------:R-:W-:Y:S05]  /*0730*/  BSYNC.RECONVERGENT B0 ;  /* 0x0000000000007941 */ /* 0x000fea0003800200 */
.L_x_93:
[----:B------:R-:W-:Y:S01]  /*0740*/  STG.E desc[UR4][R4.64], R9 ;  /* 0x0000000904007986 */ /* 0x000fe2000c101904 */
[----:B------:R-:W-:Y:S05]  /*0750*/  EXIT ;  /* 0x000000000000794d */ /* 0x000fea0003800000 */
        .weak           $__internal_6_$__cuda_sm20_sqrt_rn_f32_slowpath
        .type           $__internal_6_$__cuda_sm20_sqrt_rn_f32_slowpath,@function
        .size           $__internal_6_$__cuda_sm20_sqrt_rn_f32_slowpath,($__internal_7_$__cuda_sm3x_div_rn_noftz_f32_slowpath - $__internal_6_$__cuda_sm20_sqrt_rn_f32_slowpath)
$__internal_6_$__cuda_sm20_sqrt_rn_f32_slowpath:
        /* <DEDUP_REMOVED lines=19> */
.L_x_95:
[----:B------:R-:W-:Y:S02]  /*0890*/  IMAD.MOV.U32 R6, RZ, RZ, R3 ;  /* 0x000000ffff067224 */ /* 0x000fe400078e0003 */
[----:B------:R-:W-:Y:S02]  /*08a0*/  IMAD.MOV.U32 R2, RZ, RZ, R10 ;  /* 0x000000ffff027224 */ /* 0x000fe400078e000a */
[----:B------:R-:W-:-:S04]  /*08b0*/  IMAD.MOV.U32 R3, RZ, RZ, 0x0 ;  /* 0x00000000ff037424 */ /* 0x000fc800078e00ff */
[----:B------:R-:W-:Y:S05]  /*08c0*/  RET.REL.NODEC R2 `(Proj_funcPD2D_iso_kernel) ;  /* 0xfffffff402cc7950 */ /* 0x000fea0003c3ffff */
        .weak           $__internal_7_$__cuda_sm3x_div_rn_noftz_f32_slowpath
        .type           $__internal_7_$__cuda_sm3x_div_rn_noftz_f32_slowpath,@function
        .size           $__internal_7_$__cuda_sm3x_div_rn_noftz_f32_slowpath,($Proj_funcPD2D_iso_kernel$__internal_accurate_pow - $__internal_7_$__cuda_sm3x_div_rn_noftz_f32_slowpath)
$__internal_7_$__cuda_sm3x_div_rn_noftz_f32_slowpath:
[----:B------:R-:W-:Y:S01]  /*08d0*/  SHF.R.U32.HI R7, RZ, 0x17, R3 ;  /* 0x00000017ff077819 */ /* 0x000fe20000011603 */
[----:B------:R-:W-:Y:S01]  /*08e0*/  BSSY.RECONVERGENT B1, `(.L_x_96) ;  /* 0x0000063000017945 */ /* 0x000fe20003800200 */
[----:B------:R-:W-:Y:S02]  /*08f0*/  SHF.R.U32.HI R6, RZ, 0x17, R0 ;  /* 0x00000017ff067819 */ /* 0x000fe40000011600 */
[----:B------:R-:W-:Y:S02]  /*0900*/  LOP3.LUT R12, R7, 0xff, RZ, 0xc0, !PT ;  /* 0x000000ff070c7812 */ /* 0x000fe400078ec0ff */
[----:B------:R-:W-:Y:S02]  /*0910*/  LOP3.LUT R10, R6, 0xff, RZ, 0xc0, !PT ;  /* 0x000000ff060a7812 */ /* 0x000fe400078ec0ff */
[----:B------:R-:W-:Y:S01]  /*0920*/  MOV R7, R3 ;  /* 0x0000000300077202 */ /* 0x000fe20000000f00 */
        /* <DEDUP_REMOVED lines=29> */
.L_x_97:
        /* <DEDUP_REMOVED lines=18> */
[----:B------:R-:W-:-:S05]  /*0c20*/  IMAD.IADD R11, R7, 0x1, R9 ;  /* 0x00000001070b7824 */ /* 0x000fca00078e0209 */
[----:B------:R-:W-:-:S04]  /*0c30*/  IADD3 R6, PT, PT, R11, -0x1, RZ ;  /* 0xffffffff0b067810 */ /* 0x000fc80007ffe0ff */
        /* <DEDUP_REMOVED lines=11> */
[-CC-:B------:R-:W-:Y:S01]  /*0cf0*/  FFMA.RM R7, R14, R10.reuse, R13.reuse ;  /* 0x0000000a0e077223 */ /* 0x180fe2000000400d */
[C---:B------:R-:W-:Y:S02]  /*0d00*/  ISETP.NE.AND P2, PT, R11.reuse, RZ, PT ;  /* 0x000000ff0b00720c */ /* 0x040fe40003f45270 */
        /* <DEDUP_REMOVED lines=18> */
.L_x_104:
[----:B------:R-:W-:-:S04]  /*0e30*/  LOP3.LUT R0, R0, 0x80000000, RZ, 0xc0, !PT ;  /* 0x8000000000007812 */ /* 0x000fc800078ec0ff */
[----:B------:R-:W-:Y:S01]  /*0e40*/  LOP3.LUT R0, R0, 0x7f800000, RZ, 0xfc, !PT ;  /* 0x7f80000000007812 */ /* 0x000fe200078efcff */
[----:B------:R-:W-:Y:S06]  /*0e50*/  BRA `(.L_x_105) ;  /* 0x0000000000047947 */ /* 0x000fec0003800000 */
.L_x_103:
[----:B------:R-:W-:-:S07]  /*0e60*/  IMAD R0, R9, 0x800000, R0 ;  /* 0x0080000009007824 */ /* 0x000fce00078e0200 */
.L_x_105:
[----:B------:R-:W-:Y:S05]  /*0e70*/  BSYNC.RECONVERGENT B2 ;  /* 0x0000000000027941 */ /* 0x000fea0003800200 */
.L_x_102:
[----:B------:R-:W-:Y:S05]  /*0e80*/  BRA `(.L_x_106) ;  /* 0x0000000000207947 */ /* 0x000fea0003800000 */
.L_x_101:
[----:B------:R-:W-:-:S04]  /*0e90*/  LOP3.LUT R0, R7, 0x80000000, R0, 0x48, !PT ;  /* 0x8000000007007812 */ /* 0x000fc800078e4800 */
[----:B------:R-:W-:Y:S01]  /*0ea0*/  LOP3.LUT R0, R0, 0x7f800000, RZ, 0xfc, !PT ;  /* 0x7f80000000007812 */ /* 0x000fe200078efcff */
[----:B------:R-:W-:Y:S06]  /*0eb0*/  BRA `(.L_x_106) ;  /* 0x0000000000147947 */ /* 0x000fec0003800000 */
.L_x_100:
[----:B------:R-:W-:Y:S01]  /*0ec0*/  LOP3.LUT R0, R7, 0x80000000, R0, 0x48, !PT ;  /* 0x8000000007007812 */ /* 0x000fe200078e4800 */
[----:B------:R-:W-:Y:S06]  /*0ed0*/  BRA `(.L_x_106) ;  /* 0x00000000000c7947 */ /* 0x000fec0003800000 */
.L_x_99:
[----:B------:R-:W0:Y:S01]  /*0ee0*/  MUFU.RSQ R0, -QNAN ;  /* 0xffc0000000007908 */ /* 0x000e220000001400 */
[----:B------:R-:W-:Y:S05]  /*0ef0*/  BRA `(.L_x_106) ;  /* 0x0000000000047947 */ /* 0x000fea0003800000 */
.L_x_98:
[----:B------:R-:W-:-:S07]  /*0f00*/  FADD.FTZ R0, R0, R3 ;  /* 0x0000000300007221 */ /* 0x000fce0000010000 */
.L_x_106:
[----:B------:R-:W-:Y:S05]  /*0f10*/  BSYNC.RECONVERGENT B1 ;  /* 0x0000000000017941 */ /* 0x000fea0003800200 */
.L_x_96:
[----:B------:R-:W-:Y:S02]  /*0f20*/  IMAD.MOV.U32 R6, RZ, RZ, R2 ;  /* 0x000000ffff067224 */ /* 0x000fe400078e0002 */
[----:B------:R-:W-:-:S04]  /*0f30*/  IMAD.MOV.U32 R7, RZ, RZ, 0x0 ;  /* 0x00000000ff077424 */ /* 0x000fc800078e00ff */
[----:B0-----:R-:W-:Y:S05]  /*0f40*/  RET.REL.NODEC R6 `(Proj_funcPD2D_iso_kernel) ;  /* 0xfffffff0062c7950 */ /* 0x001fea0003c3ffff */
        .type           $Proj_funcPD2D_iso_kernel$__internal_accurate_pow,@function
        .size           $Proj_funcPD2D_iso_kernel$__internal_accurate_pow,(.L_x_120 - $Proj_funcPD2D_iso_kernel$__internal_accurate_pow)
$Proj_funcPD2D_iso_kernel$__internal_accurate_pow:
[----:B------:R-:W-:Y:S01]  /*0f50*/  ISETP.GT.U32.AND P0, PT, R23, 0xfffff, PT ;  /* 0x000fffff1700780c */ /* 0x000fe20003f04070 */
[--C-:B------:R-:W-:Y:S01]  /*0f60*/  IMAD.MOV.U32 R12, RZ, RZ, R23.reuse ;  /* 0x000000ffff0c7224 */ /* 0x100fe200078e0017 */
[----:B------:R-:W-:Y:S01]  /*0f70*/  MOV R14, R22 ;  /* 0x00000016000e7202 */ /* 0x000fe20000000f00 */
[----:B------:R-:W-:Y:S01]  /*0f80*/  IMAD.MOV.U32 R18, RZ, RZ, RZ ;  /* 0x000000ffff127224 */ /* 0x000fe200078e00ff */
[----:B------:R-:W-:Y:S01]  /*0f90*/  UMOV UR6, 0x7d2cafe2 ;  /* 0x7d2cafe200067882 */ /* 0x000fe20000000000 */
[----:B------:R-:W-:Y:S01]  /*0fa0*/  IMAD.MOV.U32 R16, RZ, RZ, 0x41ad3b5a ;  /* 0x41ad3b5aff107424 */ /* 0x000fe200078e00ff */
[----:B------:R-:W-:Y:S01]  /*0fb0*/  UMOV UR7, 0x3eb0f5ff ;  /* 0x3eb0f5ff00077882 */ /* 0x000fe20000000000 */
[----:B------:R-:W-:Y:S01]  /*0fc0*/  IMAD.MOV.U32 R17, RZ, RZ, 0x3ed0f5d2 ;  /* 0x3ed0f5d2ff117424 */ /* 0x000fe200078e00ff */
[----:B------:R-:W-:Y:S01]  /*0fd0*/  SHF.R.U32.HI R28, RZ, 0x14, R23 ;  /* 0x00000014ff1c7819 */ /* 0x000fe20000011617 */
[----:B------:R-:W-:Y:S01]  /*0fe0*/  UMOV UR8, 0x3b39803f ;  /* 0x3b39803f00087882 */ /* 0x000fe20000000000 */
[----:B------:R-:W-:-:S03]  /*0ff0*/  UMOV UR9, 0x3c7abc9e ;  /* 0x3c7abc9e00097882 */ /* 0x000fc60000000000 */
[----:B------:R-:W-:-:S10]  /*1000*/  @!P0 DMUL R26, R22, 1.80143985094819840000e+16 ;  /* 0x43500000161a8828 */ /* 0x000fd40000000000 */
[----:B------:R-:W-:Y:S01]  /*1010*/  @!P0 IMAD.MOV.U32 R12, RZ, RZ, R27 ;  /* 0x000000ffff0c8224 */ /* 0x000fe200078e001b */
[----:B------:R-:W-:Y:S01]  /*1020*/  @!P0 LEA.HI R28, R27, 0xffffffca, RZ, 0xc ;  /* 0xffffffca1b1c8811 */ /* 0x000fe200078f60ff */
[----:B------:R-:W-:-:S03]  /*1030*/  @!P0 IMAD.MOV.U32 R14, RZ, RZ, R26 ;  /* 0x000000ffff0e8224 */ /* 0x000fc600078e001a */
[----:B------:R-:W-:-:S04]  /*1040*/  LOP3.LUT R12, R12, 0x800fffff, RZ, 0xc0, !PT ;  /* 0x800fffff0c0c7812 */ /* 0x000fc800078ec0ff */
[----:B------:R-:W-:-:S04]  /*1050*/  LOP3.LUT R15, R12, 0x3ff00000, RZ, 0xfc, !PT ;  /* 0x3ff000000c0f7812 */ /* 0x000fc800078efcff */
[----:B------:R-:W-:-:S13]  /*1060*/  ISETP.GE.U32.AND P1, PT, R15, 0x3ff6a09f, PT ;  /* 0x3ff6a09f0f00780c */ /* 0x000fda0003f26070 */
        /* <DEDUP_REMOVED lines=10> */
[----:B------:R-:W-:-:S08]  /*1110*/  DMUL R24, R12, R12 ;  /* 0x0000000c0c187228 */ /* 0x000fd00000000000 */
[----:B------:R-:W-:Y:S01]  /*1120*/  DFMA R16, R24, UR6, R16 ;  /* 0x0000000618107c2b */ /* 0x000fe20008000010 */
[----:B------:R-:W-:Y:S01]  /*1130*/  UMOV UR6, 0x75488a3f ;  /* 0x75488a3f00067882 */ /* 0x000fe20000000000 */
[----:B------:R-:W-:-:S06]  /*1140*/  UMOV UR7, 0x3ef3b20a ;  /* 0x3ef3b20a00077882 */ /* 0x000fcc0000000000 */
[----:B------:R-:W-:Y:S01]  /*1150*/  DFMA R20, R24, R16, UR6 ;  /* 0x0000000618147e2b */ /* 0x000fe20008000010 */
[----:B------:R-:W-:Y:S01]  /*1160*/  UMOV UR6, 0xe4faecd5 ;  /* 0xe4faecd500067882 */ /* 0x000fe20000000000 */
[----:B------:R-:W-:Y:S01]  /*1170*/  UMOV UR7, 0x3f1745cd ;  /* 0x3f1745cd00077882 */ /* 0x000fe20000000000 */
[----:B------:R-:W-:-:S05]  /*1180*/  DADD R16, R14, -R12 ;  /* 0x000000000e107229 */ /* 0x000fca000000080c */
[----:B------:R-:W-:Y:S01]  /*1190*/  DFMA R20, R24, R20, UR6 ;  /* 0x0000000618147e2b */ /* 0x000fe20008000014 */
[----:B------:R-:W-:Y:S01]  /*11a0*/  UMOV UR6, 0x258a578b ;  /* 0x258a578b00067882 */ /* 0x000fe20000000000 */
[----:B------:R-:W-:Y:S01]  /*11b0*/  UMOV UR7, 0x3f3c71c7 ;  /* 0x3f3c71c700077882 */ /* 0x000fe20000000000 */
[----:B------:R-:W-:-:S05]  /*11c0*/  DADD R16, R16, R16 ;  /* 0x0000000010107229 */ /* 0x000fca0000000010 */
[----:B------:R-:W-:Y:S01]  /*11d0*/  DFMA R20, R24, R20, UR6 ;  /* 0x0000000618147e2b */ /* 0x000fe20008000014 */
[----:B------:R-:W-:Y:S01]  /*11e0*/  UMOV UR6, 0x9242b910 ;  /* 0x9242b91000067882 */ /* 0x000fe20000000000 */
[----:B------:R-:W-:Y:S01]  /*11f0*/  UMOV UR7, 0x3f624924 ;  /* 0x3f62492400077882 */ /* 0x000fe20000000000 */
[----:B------:R-:W-:-:S05]  /*1200*/  DFMA R16, R14, -R12, R16 ;  /* 0x8000000c0e10722b */ /* 0x000fca0000000010 */
[----:B------:R-:W-:Y:S01]  /*1210*/  DFMA R20, R24, R20, UR6 ;  /* 0x0000000618147e2b */ /* 0x000fe20008000014 */
[----:B------:R-:W-:Y:S01]  /*1220*/  UMOV UR6, 0x99999dfb ;  /* 0x99999dfb00067882 */ /* 0x000fe20000000000 */
[----:B------:R-:W-:Y:S01]  /*1230*/  UMOV UR7, 0x3f899999 ;  /* 0x3f89999900077882 */ /* 0x000fe20000000000 */
[----:B------:R-:W-:-:S05]  /*1240*/  DMUL R16, R18, R16 ;  /* 0x0000001012107228 */ /* 0x000fca0000000000 */
[----:B------:R-:W-:Y:S01]  /*1250*/  DFMA R20, R24, R20, UR6 ;  /* 0x0000000618147e2b */ /* 0x000fe20008000014 */
[----:B------:R-:W-:Y:S01]  /*1260*/  UMOV UR6, 0x55555555 ;  /* 0x5555555500067882 */ /* 0x000fe20000000000 */
[----:B------:R-:W-:-:S03]  /*1270*/  UMOV UR7, 0x3fb55555 ;  /* 0x3fb5555500077882 */ /* 0x000fc60000000000 */
[----:B------:R-:W-:Y:S01]  /*1280*/  VIADD R23, R17, 0x100000 ;  /* 0x0010000011177836 */ /* 0x000fe20000000000 */
[----:B------:R-:W-:Y:S02]  /*1290*/  MOV R22, R16 ;  /* 0x0000001000167202 */ /* 0x000fe40000000f00 */
[----:B------:R-:W-:-:S08]  /*12a0*/  DFMA R14, R24, R20, UR6 ;  /* 0x00000006180e7e2b */ /* 0x000fd00008000014 */
[----:B------:R-:W-:Y:S01]  /*12b0*/  DADD R18, -R14, UR6 ;  /* 0x000000060e127e29 */ /* 0x000fe20008000100 */
[----:B------:R-:W-:Y:S01]  /*12c0*/  UMOV UR6, 0xb9e7b0 ;  /* 0x00b9e7b000067882 */ /* 0x000fe20000000000 */
[----:B------:R-:W-:-:S06]  /*12d0*/  UMOV UR7, 0x3c46a4cb ;  /* 0x3c46a4cb00077882 */ /* 0x000fcc0000000000 */
[----:B------:R-:W-:Y:S02]  /*12e0*/  DFMA R18, R24, R20, R18 ;  /* 0x000000141812722b */ /* 0x000fe40000000012 */
[----:B------:R-:W-:-:S06]  /*12f0*/  DMUL R20, R12, R12 ;  /* 0x0000000c0c147228 */ /* 0x000fcc0000000000 */
        /* <DEDUP_REMOVED lines=26> */
[----:B------:R-:W-:Y:S01]  /*14a0*/  LOP3.LUT R16, R18, 0x80000000, RZ, 0x3c, !PT ;  /* 0x8000000012107812 */ /* 0x000fe200078e3cff */
[----:B------:R-:W-:-:S06]  /*14b0*/  IMAD.MOV.U32 R17, RZ, RZ, 0x43300000 ;  /* 0x43300000ff117424 */ /* 0x000fcc00078e00ff */
        /* <DEDUP_REMOVED lines=60> */
[----:B------:R-:W-:Y:S01]  /*1880*/  LEA R17, R12, R21, 0x14 ;  /* 0x000000150c117211 */ /* 0x000fe200078ea0ff */
[----:B------:R-:W-:Y:S01]  /*1890*/  IMAD.MOV.U32 R16, RZ, RZ, R20 ;  /* 0x000000ffff107224 */ /* 0x000fe200078e0014 */
[----:B------:R-:W-:Y:S08]  /*18a0*/  @!P0 BRA `(.L_x_107) ;  /* 0x0000000000308947 */ /* 0x000ff00003800000 */
[----:B------:R-:W-:Y:S01]  /*18b0*/  FSETP.GEU.AND P1, PT, |R15|, 4.2275390625, PT ;  /* 0x408748000f00780b */ /* 0x000fe20003f2e200 */
[C---:B------:R-:W-:Y:S02]  /*18c0*/  DADD R16, R14.reuse, +INF ;  /* 0x7ff000000e107429 */ /* 0x040fe40000000000 */
[----:B------:R-:W-:-:S08]  /*18d0*/  DSETP.GEU.AND P0, PT, R14, RZ, PT ;  /* 0x000000ff0e00722a */ /* 0x000fd00003f0e000 */
[----:B------:R-:W-:Y:S02]  /*18e0*/  FSEL R16, R16, RZ, P0 ;  /* 0x000000ff10107208 */ /* 0x000fe40000000000 */
[----:B------:R-:W-:Y:S02]  /*18f0*/  @!P1 LEA.HI R13, R12, R12, RZ, 0x1 ;  /* 0x0000000c0c0d9211 */ /* 0x000fe400078f08ff */
[----:B------:R-:W-:Y:S02]  /*1900*/  FSEL R17, R17, RZ, P0 ;  /* 0x000000ff11117208 */ /* 0x000fe40000000000 */
[----:B------:R-:W-:-:S05]  /*1910*/  @!P1 SHF.R.S32.HI R13, RZ, 0x1, R13 ;  /* 0x00000001ff0d9819 */ /* 0x000fca000001140d */
[----:B------:R-:W-:Y:S02]  /*1920*/  @!P1 IMAD.IADD R12, R12, 0x1, -R13 ;  /* 0x000000010c0c9824 */ /* 0x000fe400078e0a0d */
[----:B------:R-:W-:-:S03]  /*1930*/  @!P1 IMAD R21, R13, 0x100000, R21 ;  /* 0x001000000d159824 */ /* 0x000fc600078e0215 */
[----:B------:R-:W-:Y:S01]  /*1940*/  @!P1 LEA R13, R12, 0x3ff00000, 0x14 ;  /* 0x3ff000000c0d9811 */ /* 0x000fe200078ea0ff */
[----:B------:R-:W-:-:S06]  /*1950*/  @!P1 IMAD.MOV.U32 R12, RZ, RZ, RZ ;  /* 0x000000ffff0c9224 */ /* 0x000fcc00078e00ff */
[----:B------:R-:W-:-:S11]  /*1960*/  @!P1 DMUL R16, R20, R12 ;  /* 0x0000000c14109228 */ /* 0x000fd60000000000 */
.L_x_107:
[----:B------:R-:W-:Y:S01]  /*1970*/  DFMA R18, R18, R16, R16 ;  /* 0x000000101212722b */ /* 0x000fe20000000010 */
[----:B------:R-:W-:Y:S01]  /*1980*/  IMAD.MOV.U32 R14, RZ, RZ, R2 ;  /* 0x000000ffff0e7224 */ /* 0x000fe200078e0002 */
[----:B------:R-:W-:Y:S01]  /*1990*/  DSETP.NEU.AND P0, PT, |R16|, +INF , PT ;  /* 0x7ff000001000742a */ /* 0x000fe20003f0d200 */
[----:B------:R-:W-:-:S07]  /*19a0*/  IMAD.MOV.U32 R15, RZ, RZ, 0x0 ;  /* 0x00000000ff0f7424 */ /* 0x000fce00078e00ff */
[----:B------:R-:W-:Y:S02]  /*19b0*/  FSEL R12, R16, R18, !P0 ;  /* 0x00000012100c7208 */ /* 0x000fe40004000000 */
[----:B------:R-:W-:Y:S01]  /*19c0*/  FSEL R13, R17, R19, !P0 ;  /* 0x00000013110d7208 */ /* 0x000fe20004000000 */
[----:B------:R-:W-:Y:S06]  /*19d0*/  RET.REL.NODEC R14 `(Proj_funcPD2D_iso_kernel) ;  /* 0xffffffe40e887950 */ /* 0x000fec0003c3ffff */
.L_x_108:
        /* <DEDUP_REMOVED lines=10> */
.L_x_120:


//--------------------- .text.dualPD_kernel       --------------------------
	.section	.text.dualPD_kernel,"ax",@progbits
	.align	128
        .global         dualPD_kernel
        .type           dualPD_kernel,@function
        .size           dualPD_kernel,(.L_x_136 - dualPD_kernel)
        .other          dualPD_kernel,@"STO_CUDA_ENTRY STV_DEFAULT"
dualPD_kernel:
.text.dualPD_kernel:
[----:B------:R-:W-:Y:S01]  /*0000*/  LDC R1, c[0x0][0x37c] ;  /* 0x0000df00ff017b82 */ /* 0x000fe20000000800 */
[----:B------:R-:W0:Y:S07]  /*0010*/  S2R R2, SR_TID.Y ;  /* 0x0000000000027919 */ /* 0x000e2e0000002200 */
[----:B------:R-:W1:Y:S01]  /*0020*/  LDC R0, c[0x0][0x360] ;  /* 0x0000d800ff007b82 */ /* 0x000e620000000800 */
[----:B------:R-:W2:Y:S01]  /*0030*/  LDCU UR4, c[0x0][0x3a0] ;  /* 0x00007400ff0477ac */ /* 0x000ea20008000800 */
[----:B------:R-:W1:Y:S06]  /*0040*/  S2R R3, SR_TID.X ;  /* 0x0000000000037919 */ /* 0x000e6c0000002100 */
[----:B------:R-:W0:Y:S08]  /*0050*/  S2UR UR6, SR_CTAID.Y ;  /* 0x00000000000679c3 */ /* 0x000e300000002600 */
[----:B------:R-:W0:Y:S08]  /*0060*/  LDC R13, c[0x0][0x364] ;  /* 0x0000d900ff0d7b82 */ /* 0x000e300000000800 */
[----:B------:R-:W1:Y:S08]  /*0070*/  S2UR UR5, SR_CTAID.X ;  /* 0x00000000000579c3 */ /* 0x000e700000002500 */
[----:B------:R-:W3:Y:S01]  /*0080*/  LDC R17, c[0x0][0x39c] ;  /* 0x0000e700ff117b82 */ /* 0x000ee20000000800 */
[----:B0-----:R-:W-:-:S05]  /*0090*/  IMAD R13, R13, UR6, R2 ;  /* 0x000000060d0d7c24 */ /* 0x001fca000f8e0202 */
[----:B--2---:R-:W-:Y:S01]  /*00a0*/  ISETP.GE.AND P0, PT, R13, UR4, PT ;  /* 0x000000040d007c0c */ /* 0x004fe2000bf06270 */
[----:B-1----:R-:W-:-:S05]  /*00b0*/  IMAD R0, R0, UR5, R3 ;  /* 0x0000000500007c24 */ /* 0x002fca000f8e0203 */
[----:B---3--:R-:W-:-:S13]  /*00c0*/  ISETP.GE.OR P0, PT, R0, R17, P0 ;  /* 0x000000110000720c */ /* 0x008fda0000706670 */
[----:B------:R-:W-:Y:S05]  /*00d0*/  @P0 EXIT ;  /* 0x000000000000094d */ /* 0x000fea0003800000 */
[----:B------:R-:W0:Y:S01]  /*00e0*/  LDC.64 R4, c[0x0][0x380] ;  /* 0x0000e000ff047b82 */ /* 0x000e220000000a00 */
[----:B------:R-:W-:Y:S01]  /*00f0*/  IADD3 R3, PT, PT, R17, -0x1, RZ ;  /* 0xffffffff11037810 */ /* 0x000fe20007ffe0ff */
[----:B------:R-:W1:Y:S01]  /*0100*/  LDCU.64 UR6, c[0x0][0x358] ;  /* 0x00006b00ff0677ac */ /* 0x000e620008000a00 */
[----:B------:R-:W-:Y:S02]  /*0110*/  IMAD R7, R13, R17, R0 ;  /* 0x000000110d077224 */ /* 0x000fe400078e0200 */
[----:B------:R-:W-:Y:S01]  /*0120*/  ISETP.NE.AND P0, PT, R0, R3, PT ;  /* 0x000000030000720c */ /* 0x000fe20003f05270 */
[----:B------:R-:W2:Y:S02]  /*0130*/  LDCU UR5, c[0x0][0x398] ;  /* 0x00007300ff0577ac */ /* 0x000ea40008000800 */
[----:B------:R-:W3:Y:S01]  /*0140*/  LDC.64 R10, c[0x0][0x388] ;  /* 0x0000e200ff0a7b82 */ /* 0x000ee20000000a00 */
[----:B------:R-:W-:-:S09]  /*0150*/  IADD3 R9, PT, PT, R7, -0x1, RZ ;  /* 0xffffffff07097810 */ /* 0x000fd20007ffe0ff */
[----:B------:R-:W-:-:S05]  /*0160*/  @P0 IADD3 R9, PT, PT, R7, 0x1, RZ ;  /* 0x0000000107090810 */ /* 0x000fca0007ffe0ff */
[----:B0-----:R-:W-:-:S04]  /*0170*/  IMAD.WIDE R8, R9, 0x4, R4 ;  /* 0x0000000409087825 */ /* 0x001fc800078e0204 */
[C---:B------:R-:W-:Y:S02]  /*0180*/  IMAD.WIDE R2, R7.reuse, 0x4, R4 ;  /* 0x0000000407027825 */ /* 0x040fe400078e0204 */
[----:B-1----:R-:W4:Y:S02]  /*0190*/  LDG.E R8, desc[UR6][R8.64] ;  /* 0x0000000608087981 */ /* 0x002f24000c1e1900 */
[----:B---3--:R-:W-:Y:S02]  /*01a0*/  IMAD.WIDE R10, R7, 0x4, R10 ;  /* 0x00000004070a7825 */ /* 0x008fe400078e020a */
[----:B------:R-:W4:Y:S04]  /*01b0*/  LDG.E R15, desc[UR6][R2.64] ;  /* 0x00000006020f7981 */ /* 0x000f28000c1e1900 */
[----:B------:R-:W2:Y:S01]  /*01c0*/  LDG.E R6, desc[UR6][R10.64] ;  /* 0x000000060a067981 */ /* 0x000ea2000c1e1900 */
[----:B------:R-:W-:-:S06]  /*01d0*/  UIADD3 UR4, UPT, UPT, UR4, -0x1, URZ ;  /* 0xffffffff04047890 */ /* 0x000fcc000fffe0ff */
[----:B------:R-:W-:Y:S01]  /*01e0*/  ISETP.NE.AND P0, PT, R13, UR4, PT ;  /* 0x000000040d007c0c */ /* 0x000fe2000bf05270 */
[----:B----4-:R-:W-:-:S04]  /*01f0*/  FADD R15, R8, -R15 ;  /* 0x8000000f080f7221 */ /* 0x010fc80000000000 */
[----:B--2---:R-:W-:-:S05]  /*0200*/  FFMA R15, R15, UR5, R6 ;  /* 0x000000050f0f7c23 */ /* 0x004fca0008000006 */
[----:B------:R0:W-:Y:S03]  /*0210*/  STG.E desc[UR6][R10.64], R15 ;  /* 0x0000000f0a007986 */ /* 0x0001e6000c101906 */
[----:B------:R-:W-:Y:S05]  /*0220*/  @P0 BRA `(.L_x_109) ;  /* 0x0000000000300947 */ /* 0x000fea0003800000 */
[----:B------:R-:W1:Y:S01]  /*0230*/  LDC.64 R8, c[0x0][0x390] ;  /* 0x0000e400ff087b82 */ /* 0x000e620000000a00 */
[----:B------:R-:W-:Y:S01]  /*0240*/  IMAD R13, R13, R17, -R17 ;  /* 0x000000110d0d7224 */ /* 0x000fe200078e0a11 */
[----:B------:R-:W2:Y:S04]  /*0250*/  LDG.E R3, desc[UR6][R2.64] ;  /* 0x0000000602037981 */ /* 0x000ea8000c1e1900 */
[----:B------:R-:W-:-:S05]  /*0260*/  IADD3 R13, PT, PT, R0, R13, RZ ;  /* 0x0000000d000d7210 */ /* 0x000fca0007ffe0ff */
[----:B------:R-:W-:-:S06]  /*0270*/  IMAD.WIDE R4, R13, 0x4, R4 ;  /* 0x000000040d047825 */ /* 0x000fcc00078e0204 */
[----:B------:R-:W2:Y:S01]  /*0280*/  LDG.E R4, desc[UR6][R4.64] ;  /* 0x0000000604047981 */ /* 0x000ea2000c1e1900 */
[----:B-1----:R-:W-:-:S05]  /*0290*/  IMAD.WIDE R6, R7, 0x4, R8 ;  /* 0x0000000407067825 */ /* 0x002fca00078e0208 */
[----:B------:R-:W3:Y:S01]  /*02a0*/  LDG.E R9, desc[UR6][R6.64] ;  /* 0x0000000606097981 */ /* 0x000ee2000c1e1900 */
[----:B--2---:R-:W-:-:S04]  /*02b0*/  FADD R0, R4, -R3 ;  /* 0x8000000304007221 */ /* 0x004fc80000000000 */
[----:B---3--:R-:W-:-:S05]  /*02c0*/  FFMA R9, R0, UR5, R9 ;  /* 0x0000000500097c23 */ /* 0x008fca0008000009 */
[----:B------:R-:W-:Y:S01]  /*02d0*/  STG.E desc[UR6][R6.64], R9 ;  /* 0x0000000906007986 */ /* 0x000fe2000c101906 */
[----:B------:R-:W-:Y:S05]  /*02e0*/  EXIT ;  /* 0x000000000000794d */ /* 0x000fea0003800000 */
.L_x_109:
[----:B------:R-:W1:Y:S01]  /*02f0*/  LDC.64 R8, c[0x0][0x390] ;  /* 0x0000e400ff087b82 */ /* 0x000e620000000a00 */
[----:B------:R-:W-:Y:S02]  /*0300*/  IMAD.WIDE R4, R17, 0x4, R2 ;  /* 0x0000000411047825 */ /* 0x000fe400078e0202 */
[----:B------:R-:W2:Y:S04]  /*0310*/  LDG.E R3, desc[UR6][R2.64] ;  /* 0x0000000602037981 */ /* 0x000ea8000c1e1900 */
[----:B------:R-:W2:Y:S01]  /*0320*/  LDG.E R4, desc[UR6][R4.64] ;  /* 0x0000000604047981 */ /* 0x000ea2000c1e1900 */
[----:B-1----:R-:W-:-:S05]  /*0330*/  IMAD.WIDE R8, R7, 0x4, R8 ;  /* 0x0000000407087825 */ /* 0x002fca00078e0208 */
[----:B------:R-:W3:Y:S01]  /*0340*/  LDG.E R7, desc[UR6][R8.64] ;  /* 0x0000000608077981 */ /* 0x000ee2000c1e1900 */
[----:B--2---:R-:W-:-:S04]  /*0350*/  FADD R0, R4, -R3 ;  /* 0x8000000304007221 */ /* 0x004fc80000000000 */
[----:B---3--:R-:W-:-:S05]  /*0360*/  FFMA R7, R0, UR5, R7 ;  /* 0x0000000500077c23 */ /* 0x008fca0008000007 */
[----:B------:R-:W-:Y:S01]  /*0370*/  STG.E desc[UR6][R8.64], R7 ;  /* 0x0000000708007986 */ /* 0x000fe2000c101906 */
[----:B------:R-:W-:Y:S05]  /*0380*/  EXIT ;  /* 0x000000000000794d */ /* 0x000fea0003800000 */
.L_x_110:
        /* <DEDUP_REMOVED lines=15> */
.L_x_136:


//--------------------- .nv.shared.reserved.0     --------------------------
	.section	.nv.shared.reserved.0,"aw",@nobits
	.weak		__nv_reservedSMEM_offset_0_alias
	.size		__nv_reservedSMEM_offset_0_alias, 0, 64
	.other		__nv_reservedSMEM_offset_0_alias,@"STO_CUDA_RESERVED_SHARED STV_DEFAULT"
__nv_reservedSMEM_offset_0_alias:
	.zero		0
	.zero		64


//--------------------- .nv.constant0.PDResidCalc3D_kernel --------------------------
	.section	.nv.constant0.PDResidCalc3D_kernel,"a",@progbits
	.sectionflags	@""
	.align	4
.nv.constant0.PDResidCalc3D_kernel:
	.zero		936


//--------------------- .nv.constant0.PDResidCalc2D_kernel --------------------------
	.section	.nv.constant0.PDResidCalc2D_kernel,"a",@progbits
	.sectionflags	@""
	.align	4
.nv.constant0.PDResidCalc2D_kernel:
	.zero		932


//--------------------- .nv.constant0.getU3D_kernel --------------------------
	.section	.nv.constant0.getU3D_kernel,"a",@progbits
	.sectionflags	@""
	.align	4
.nv.constant0.getU3D_kernel:
	.zero		932


//--------------------- .nv.constant0.getU2D_kernel --------------------------
	.section	.nv.constant0.getU2D_kernel,"a",@progbits
	.sectionflags	@""
	.align	4
.nv.constant0.getU2D_kernel:
	.zero		928


//--------------------- .nv.constant0.PDcopy_kernel3D --------------------------
	.section	.nv.constant0.PDcopy_kernel3D,"a",@progbits
	.sectionflags	@""
	.align	4
.nv.constant0.PDcopy_kernel3D:
	.zero		928


//--------------------- .nv.constant0.PDcopy_kernel2D --------------------------
	.section	.nv.constant0.PDcopy_kernel2D,"a",@progbits
	.sectionflags	@""
	.align	4
.nv.constant0.PDcopy_kernel2D:
	.zero		924


//--------------------- .nv.constant0.PDnonneg3D_kernel --------------------------
	.section	.nv.constant0.PDnonneg3D_kernel,"a",@progbits
	.sectionflags	@""
	.align	4
.nv.constant0.PDnonneg3D_kernel:
	.zero		920


//--------------------- .nv.constant0.DivProj3D_kernel --------------------------
	.section	.nv.constant0.DivProj3D_kernel,"a",@progbits
	.sectionflags	@""
	.align	4
.nv.constant0.DivProj3D_kernel:
	.zero		956


//--------------------- .nv.constant0.Proj_funcPD3D_aniso_kernel --------------------------
	.section	.nv.constant0.Proj_funcPD3D_aniso_kernel,"a",@progbits
	.sectionflags	@""
	.align	4
.nv.constant0.Proj_funcPD3D_aniso_kernel:
	.zero		936


//--------------------- .nv.constant0.Proj_funcPD3D_iso_kernel --------------------------
	.section	.nv.constant0.Proj_funcPD3D_iso_kernel,"a",@progbits
	.sectionflags	@""
	.align	4
.nv.constant0.Proj_funcPD3D_iso_kernel:
	.zero		936


//--------------------- .nv.constant0.dualPD3D_kernel --------------------------
	.section	.nv.constant0.dualPD3D_kernel,"a",@progbits
	.sectionflags	@""
	.align	4
.nv.constant0.dualPD3D_kernel:
	.zero		944


//--------------------- .nv.constant0.PDnonneg2D_kernel --------------------------
	.section	.nv.constant0.PDnonneg2D_kernel,"a",@progbits
	.sectionflags	@""
	.align	4
.nv.constant0.PDnonneg2D_kernel:
	.zero		916


//--------------------- .nv.constant0.DivProj2D_kernel --------------------------
	.section	.nv.constant0.DivProj2D_kernel,"a",@progbits
	.sectionflags	@""
	.align	4
.nv.constant0.DivProj2D_kernel:
	.zero		944


//--------------------- .nv.constant0.Proj_funcPD2D_aniso_kernel --------------------------
	.section	.nv.constant0.Proj_funcPD2D_aniso_kernel,"a",@progbits
	.sectionflags	@""
	.align	4
.nv.constant0.Proj_funcPD2D_aniso_kernel:
	.zero		924


//--------------------- .nv.constant0.Proj_funcPD2D_iso_kernel --------------------------
	.section	.nv.constant0.Proj_funcPD2D_iso_kernel,"a",@progbits
	.sectionflags	@""
	.align	4
.nv.constant0.Proj_funcPD2D_iso_kernel:
	.zero		924


//--------------------- .nv.constant0.dualPD_kernel --------------------------
	.section	.nv.constant0.dualPD_kernel,"a",@progbits
	.sectionflags	@""
	.align	4
.nv.constant0.dualPD_kernel:
	.zero		932


//--------------------- SYMBOLS --------------------------

	.type		.nv.reservedSmem.offset0,@object
	.size		.nv.reservedSmem.offset0,0x4
